//
// Generated by NVIDIA NVVM Compiler
//
// Compiler Build ID: CL-36424714
// Cuda compilation tools, release 13.0, V13.0.88
// Based on NVVM 20.0.0
//

.version 9.0
.target sm_100
.address_size 64

	// .globl	maxpool2d_forward_kernel

.visible .entry maxpool2d_forward_kernel(
	.param .u64 .ptr .align 1 maxpool2d_forward_kernel_param_0,
	.param .u64 .ptr .align 1 maxpool2d_forward_kernel_param_1,
	.param .u64 .ptr .align 1 maxpool2d_forward_kernel_param_2,
	.param .u32 maxpool2d_forward_kernel_param_3,
	.param .u32 maxpool2d_forward_kernel_param_4,
	.param .u32 maxpool2d_forward_kernel_param_5,
	.param .u32 maxpool2d_forward_kernel_param_6,
	.param .u32 maxpool2d_forward_kernel_param_7,
	.param .u32 maxpool2d_forward_kernel_param_8,
	.param .u32 maxpool2d_forward_kernel_param_9,
	.param .u32 maxpool2d_forward_kernel_param_10,
	.param .u32 maxpool2d_forward_kernel_param_11,
	.param .u32 maxpool2d_forward_kernel_param_12
)
{
	.reg .pred 	%p<44>;
	.reg .b32 	%r<159>;
	.reg .b32 	%f<84>;
	.reg .b64 	%rd<50>;

	ld.param.u64 	%rd12, [maxpool2d_forward_kernel_param_0];
	ld.param.u32 	%r75, [maxpool2d_forward_kernel_param_3];
	ld.param.u32 	%r66, [maxpool2d_forward_kernel_param_4];
	ld.param.u32 	%r67, [maxpool2d_forward_kernel_param_5];
	ld.param.u32 	%r68, [maxpool2d_forward_kernel_param_6];
	ld.param.u32 	%r69, [maxpool2d_forward_kernel_param_7];
	ld.param.u32 	%r70, [maxpool2d_forward_kernel_param_8];
	ld.param.u32 	%r71, [maxpool2d_forward_kernel_param_9];
	ld.param.u32 	%r72, [maxpool2d_forward_kernel_param_10];
	ld.param.u32 	%r73, [maxpool2d_forward_kernel_param_11];
	ld.param.u32 	%r74, [maxpool2d_forward_kernel_param_12];
	cvta.to.global.u64 	%rd1, %rd12;
	mov.u32 	%r76, %ctaid.x;
	mov.u32 	%r77, %ntid.x;
	mov.u32 	%r78, %tid.x;
	mad.lo.s32 	%r1, %r76, %r77, %r78;
	mul.wide.s32 	%rd13, %r66, %r75;
	cvt.s64.s32 	%rd2, %r73;
	mul.lo.s64 	%rd14, %rd13, %rd2;
	cvt.s64.s32 	%rd3, %r74;
	mul.lo.s64 	%rd15, %rd14, %rd3;
	cvt.s64.s32 	%rd16, %r1;
	setp.le.s64 	%p1, %rd15, %rd16;
	@%p1 bra 	$L__BB0_46;
	div.s32 	%r80, %r1, %r74;
	mul.lo.s32 	%r81, %r80, %r74;
	sub.s32 	%r2, %r1, %r81;
	div.s32 	%r82, %r80, %r73;
	mul.lo.s32 	%r83, %r82, %r73;
	sub.s32 	%r3, %r80, %r83;
	div.s32 	%r5, %r82, %r66;
	mul.lo.s32 	%r84, %r5, %r66;
	sub.s32 	%r4, %r82, %r84;
	mul.lo.s32 	%r6, %r2, %r72;
	setp.lt.s32 	%p2, %r69, 1;
	mov.b32 	%r134, -1;
	mov.f32 	%f62, 0fFF7FFFFF;
	@%p2 bra 	$L__BB0_45;
	mul.wide.s32 	%rd17, %r5, %r66;
	cvt.s64.s32 	%rd18, %r4;
	add.s64 	%rd19, %rd17, %rd18;
	cvt.s64.s32 	%rd20, %r67;
	mul.lo.s64 	%rd4, %rd19, %rd20;
	cvt.s64.s32 	%rd5, %r68;
	and.b32  	%r7, %r70, 7;
	and.b32  	%r8, %r70, 3;
	and.b32  	%r9, %r70, 2147483640;
	and.b32  	%r10, %r70, 1;
	mul.lo.s32 	%r11, %r3, %r71;
	mov.f32 	%f62, 0fFF7FFFFF;
	mov.b32 	%r134, -1;
	mov.b32 	%r130, 0;
$L__BB0_3:
	setp.lt.s32 	%p3, %r70, 1;
	add.s32 	%r14, %r130, %r11;
	setp.ge.s32 	%p4, %r14, %r67;
	or.pred  	%p5, %p4, %p3;
	@%p5 bra 	$L__BB0_44;
	setp.lt.u32 	%p6, %r70, 8;
	cvt.s64.s32 	%rd21, %r14;
	add.s64 	%rd22, %rd4, %rd21;
	mul.lo.s64 	%rd6, %rd22, %rd5;
	mul.lo.s32 	%r15, %r130, %r70;
	mov.b32 	%r150, 0;
	@%p6 bra 	$L__BB0_23;
	mov.b32 	%r132, 0;
$L__BB0_6:
	.pragma "nounroll";
	add.s32 	%r18, %r132, %r6;
	setp.ge.s32 	%p7, %r18, %r68;
	cvt.s64.s32 	%rd23, %r18;
	add.s64 	%rd24, %rd6, %rd23;
	shl.b64 	%rd25, %rd24, 2;
	add.s64 	%rd7, %rd1, %rd25;
	@%p7 bra 	$L__BB0_8;
	ld.global.f32 	%f43, [%rd7];
	add.s32 	%r90, %r132, %r15;
	setp.gt.f32 	%p8, %f43, %f62;
	selp.f32 	%f62, %f43, %f62, %p8;
	selp.b32 	%r134, %r90, %r134, %p8;
$L__BB0_8:
	add.s32 	%r91, %r18, 1;
	setp.ge.s32 	%p9, %r91, %r68;
	@%p9 bra 	$L__BB0_10;
	add.s32 	%r92, %r132, %r15;
	ld.global.f32 	%f44, [%rd7+4];
	add.s32 	%r93, %r92, 1;
	setp.gt.f32 	%p10, %f44, %f62;
	selp.f32 	%f62, %f44, %f62, %p10;
	selp.b32 	%r134, %r93, %r134, %p10;
$L__BB0_10:
	add.s32 	%r94, %r18, 2;
	setp.ge.s32 	%p11, %r94, %r68;
	@%p11 bra 	$L__BB0_12;
	add.s32 	%r95, %r132, %r15;
	ld.global.f32 	%f45, [%rd7+8];
	add.s32 	%r96, %r95, 2;
	setp.gt.f32 	%p12, %f45, %f62;
	selp.f32 	%f62, %f45, %f62, %p12;
	selp.b32 	%r134, %r96, %r134, %p12;
$L__BB0_12:
	add.s32 	%r97, %r18, 3;
	setp.ge.s32 	%p13, %r97, %r68;
	@%p13 bra 	$L__BB0_14;
	add.s32 	%r98, %r132, %r15;
	ld.global.f32 	%f46, [%rd7+12];
	add.s32 	%r99, %r98, 3;
	setp.gt.f32 	%p14, %f46, %f62;
	selp.f32 	%f62, %f46, %f62, %p14;
	selp.b32 	%r134, %r99, %r134, %p14;
$L__BB0_14:
	add.s32 	%r100, %r18, 4;
	setp.ge.s32 	%p15, %r100, %r68;
	@%p15 bra 	$L__BB0_16;
	add.s32 	%r101, %r132, %r15;
	ld.global.f32 	%f47, [%rd7+16];
	add.s32 	%r102, %r101, 4;
	setp.gt.f32 	%p16, %f47, %f62;
	selp.f32 	%f62, %f47, %f62, %p16;
	selp.b32 	%r134, %r102, %r134, %p16;
$L__BB0_16:
	add.s32 	%r103, %r18, 5;
	setp.ge.s32 	%p17, %r103, %r68;
	@%p17 bra 	$L__BB0_18;
	add.s32 	%r104, %r132, %r15;
	ld.global.f32 	%f48, [%rd7+20];
	add.s32 	%r105, %r104, 5;
	setp.gt.f32 	%p18, %f48, %f62;
	selp.f32 	%f62, %f48, %f62, %p18;
	selp.b32 	%r134, %r105, %r134, %p18;
$L__BB0_18:
	add.s32 	%r106, %r18, 6;
	setp.ge.s32 	%p19, %r106, %r68;
	@%p19 bra 	$L__BB0_20;
	add.s32 	%r107, %r132, %r15;
	ld.global.f32 	%f49, [%rd7+24];
	add.s32 	%r108, %r107, 6;
	setp.gt.f32 	%p20, %f49, %f62;
	selp.f32 	%f62, %f49, %f62, %p20;
	selp.b32 	%r134, %r108, %r134, %p20;
$L__BB0_20:
	add.s32 	%r109, %r18, 7;
	setp.ge.s32 	%p21, %r109, %r68;
	@%p21 bra 	$L__BB0_22;
	add.s32 	%r110, %r132, %r15;
	ld.global.f32 	%f50, [%rd7+28];
	add.s32 	%r111, %r110, 7;
	setp.gt.f32 	%p22, %f50, %f62;
	selp.f32 	%f62, %f50, %f62, %p22;
	selp.b32 	%r134, %r111, %r134, %p22;
$L__BB0_22:
	add.s32 	%r132, %r132, 8;
	setp.ne.s32 	%p23, %r132, %r9;
	mov.u32 	%r150, %r9;
	@%p23 bra 	$L__BB0_6;
$L__BB0_23:
	setp.eq.s32 	%p24, %r7, 0;
	@%p24 bra 	$L__BB0_44;
	add.s32 	%r113, %r7, -1;
	setp.lt.u32 	%p25, %r113, 3;
	@%p25 bra 	$L__BB0_34;
	add.s32 	%r39, %r150, %r6;
	setp.ge.s32 	%p26, %r39, %r68;
	cvt.s64.s32 	%rd26, %r39;
	add.s64 	%rd27, %rd6, %rd26;
	shl.b64 	%rd28, %rd27, 2;
	add.s64 	%rd8, %rd1, %rd28;
	@%p26 bra 	$L__BB0_27;
	ld.global.f32 	%f52, [%rd8];
	add.s32 	%r114, %r150, %r15;
	setp.gt.f32 	%p27, %f52, %f62;
	selp.f32 	%f62, %f52, %f62, %p27;
	selp.b32 	%r134, %r114, %r134, %p27;
$L__BB0_27:
	add.s32 	%r115, %r39, 1;
	setp.ge.s32 	%p28, %r115, %r68;
	@%p28 bra 	$L__BB0_29;
	add.s32 	%r116, %r150, %r15;
	ld.global.f32 	%f53, [%rd8+4];
	add.s32 	%r117, %r116, 1;
	setp.gt.f32 	%p29, %f53, %f62;
	selp.f32 	%f62, %f53, %f62, %p29;
	selp.b32 	%r134, %r117, %r134, %p29;
$L__BB0_29:
	add.s32 	%r118, %r39, 2;
	setp.ge.s32 	%p30, %r118, %r68;
	@%p30 bra 	$L__BB0_31;
	add.s32 	%r119, %r150, %r15;
	ld.global.f32 	%f54, [%rd8+8];
	add.s32 	%r120, %r119, 2;
	setp.gt.f32 	%p31, %f54, %f62;
	selp.f32 	%f62, %f54, %f62, %p31;
	selp.b32 	%r134, %r120, %r134, %p31;
$L__BB0_31:
	add.s32 	%r121, %r39, 3;
	setp.ge.s32 	%p32, %r121, %r68;
	@%p32 bra 	$L__BB0_33;
	add.s32 	%r122, %r150, %r15;
	ld.global.f32 	%f55, [%rd8+12];
	add.s32 	%r123, %r122, 3;
	setp.gt.f32 	%p33, %f55, %f62;
	selp.f32 	%f62, %f55, %f62, %p33;
	selp.b32 	%r134, %r123, %r134, %p33;
$L__BB0_33:
	add.s32 	%r150, %r150, 4;
$L__BB0_34:
	setp.eq.s32 	%p34, %r8, 0;
	@%p34 bra 	$L__BB0_44;
	setp.eq.s32 	%p35, %r8, 1;
	@%p35 bra 	$L__BB0_41;
	add.s32 	%r52, %r150, %r6;
	setp.ge.s32 	%p36, %r52, %r68;
	cvt.s64.s32 	%rd29, %r52;
	add.s64 	%rd30, %rd6, %rd29;
	shl.b64 	%rd31, %rd30, 2;
	add.s64 	%rd9, %rd1, %rd31;
	@%p36 bra 	$L__BB0_38;
	ld.global.f32 	%f57, [%rd9];
	add.s32 	%r125, %r150, %r15;
	setp.gt.f32 	%p37, %f57, %f62;
	selp.f32 	%f62, %f57, %f62, %p37;
	selp.b32 	%r134, %r125, %r134, %p37;
$L__BB0_38:
	add.s32 	%r126, %r52, 1;
	setp.ge.s32 	%p38, %r126, %r68;
	@%p38 bra 	$L__BB0_40;
	add.s32 	%r127, %r150, %r15;
	ld.global.f32 	%f58, [%rd9+4];
	add.s32 	%r128, %r127, 1;
	setp.gt.f32 	%p39, %f58, %f62;
	selp.f32 	%f62, %f58, %f62, %p39;
	selp.b32 	%r134, %r128, %r134, %p39;
$L__BB0_40:
	add.s32 	%r150, %r150, 2;
$L__BB0_41:
	setp.eq.s32 	%p40, %r10, 0;
	@%p40 bra 	$L__BB0_44;
	add.s32 	%r61, %r150, %r6;
	setp.ge.s32 	%p41, %r61, %r68;
	@%p41 bra 	$L__BB0_44;
	cvt.s64.s32 	%rd32, %r61;
	add.s64 	%rd33, %rd6, %rd32;
	shl.b64 	%rd34, %rd33, 2;
	add.s64 	%rd35, %rd1, %rd34;
	ld.global.f32 	%f59, [%rd35];
	add.s32 	%r129, %r150, %r15;
	setp.gt.f32 	%p42, %f59, %f62;
	selp.f32 	%f62, %f59, %f62, %p42;
	selp.b32 	%r134, %r129, %r134, %p42;
$L__BB0_44:
	add.s32 	%r130, %r130, 1;
	setp.ne.s32 	%p43, %r130, %r69;
	@%p43 bra 	$L__BB0_3;
$L__BB0_45:
	ld.param.u64 	%rd49, [maxpool2d_forward_kernel_param_2];
	ld.param.u64 	%rd48, [maxpool2d_forward_kernel_param_1];
	mul.wide.s32 	%rd36, %r5, %r66;
	cvt.s64.s32 	%rd37, %r4;
	add.s64 	%rd38, %rd36, %rd37;
	cvt.s64.s32 	%rd39, %r3;
	mad.lo.s64 	%rd40, %rd38, %rd2, %rd39;
	cvt.s64.s32 	%rd41, %r2;
	mad.lo.s64 	%rd42, %rd40, %rd3, %rd41;
	cvta.to.global.u64 	%rd43, %rd48;
	shl.b64 	%rd44, %rd42, 2;
	add.s64 	%rd45, %rd43, %rd44;
	st.global.f32 	[%rd45], %f62;
	cvta.to.global.u64 	%rd46, %rd49;
	add.s64 	%rd47, %rd46, %rd44;
	st.global.u32 	[%rd47], %r134;
$L__BB0_46:
	ret;

}


// ===== COMPILED SASS (sm_100) =====

	.target	sm_100

	.elftype	@"ET_EXEC"


//--------------------- .note.nv.tkinfo           --------------------------
	.section	.note.nv.tkinfo,"",@"SHT_NOTE"
	.sectionflags	@"SHF_NOTE_NV_TKINFO"
	.tkinfo
        /*0018*/ 	.word	0x00000002
        /*0030*/ 	.string	""
        /*0030*/ 	.string	"ptxas"
        /*0030*/ 	.string	"Cuda compilation tools, release 13.0, V13.0.88"
        /*0030*/ 	.string	"Build cuda_13.0.r13.0/compiler.36424714_0"
        /*0030*/ 	.string	"-arch sm_100 -m 64 "



//--------------------- .note.nv.cuinfo           --------------------------
	.section	.note.nv.cuinfo,"",@"SHT_NOTE"
	.sectionflags	@"SHF_NOTE_NV_CUINFO"
        /*0018*/ 	.short	0x0002
        /*001a*/ 	.short	0x0064
        /*001c*/ 	.short	0x0082
	.zero		2


//--------------------- .nv.info                  --------------------------
	.section	.nv.info,"",@"SHT_CUDA_INFO"
	.align	4


	//----- nvinfo : EIATTR_REGCOUNT
	.align		4
        /*0000*/ 	.byte	0x04, 0x2f
        /*0002*/ 	.short	(.L_1 - .L_0)
	.align		4
.L_0:
        /*0004*/ 	.word	index@(maxpool2d_forward_kernel)
        /*0008*/ 	.word	0x00000020


	//----- nvinfo : EIATTR_FRAME_SIZE
	.align		4
.L_1:
        /*000c*/ 	.byte	0x04, 0x11
        /*000e*/ 	.short	(.L_3 - .L_2)
	.align		4
.L_2:
        /*0010*/ 	.word	index@(maxpool2d_forward_kernel)
        /*0014*/ 	.word	0x00000000


	//----- nvinfo : EIATTR_MIN_STACK_SIZE
	.align		4
.L_3:
        /*0018*/ 	.byte	0x04, 0x12
        /*001a*/ 	.short	(.L_5 - .L_4)
	.align		4
.L_4:
        /*001c*/ 	.word	index@(maxpool2d_forward_kernel)
        /*0020*/ 	.word	0x00000000
.L_5:


//--------------------- .nv.compat                --------------------------
	.section	.nv.compat,"",@"SHT_CUDA_COMPAT_INFO"
	.align	4
        /*0000*/ 	.byte	0x02, 0x09, 0x00, 0x00, 0x02, 0x02, 0x01, 0x00, 0x02, 0x05, 0x05, 0x00, 0x03, 0x07, 0x01, 0x01
        /*0010*/ 	.byte	0x02, 0x03, 0x00, 0x00, 0x02, 0x06, 0x01, 0x00, 0x04, 0x0b, 0x08, 0x00, 0x09, 0x00, 0x00, 0x00
        /*0020*/ 	.byte	0x00, 0x00, 0x00, 0x00


//--------------------- .nv.info.maxpool2d_forward_kernel --------------------------
	.section	.nv.info.maxpool2d_forward_kernel,"",@"SHT_CUDA_INFO"
	.sectionflags	@""
	.align	4


	//----- nvinfo : EIATTR_CUDA_API_VERSION
	.align		4
        /*0000*/ 	.byte	0x04, 0x37
        /*0002*/ 	.short	(.L_7 - .L_6)
.L_6:
        /*0004*/ 	.word	0x00000082


	//----- nvinfo : EIATTR_KPARAM_INFO
	.align		4
.L_7:
        /*0008*/ 	.byte	0x04, 0x17
        /*000a*/ 	.short	(.L_9 - .L_8)
.L_8:
        /*000c*/ 	.word	0x00000000
        /*0010*/ 	.short	0x000c
        /*0012*/ 	.short	0x003c
        /*0014*/ 	.byte	0x00, 0xf0, 0x11, 0x00


	//----- nvinfo : EIATTR_KPARAM_INFO
	.align		4
.L_9:
        /*0018*/ 	.byte	0x04, 0x17
        /*001a*/ 	.short	(.L_11 - .L_10)
.L_10:
        /*001c*/ 	.word	0x00000000
        /*0020*/ 	.short	0x000b
        /*0022*/ 	.short	0x0038
        /*0024*/ 	.byte	0x00, 0xf0, 0x11, 0x00


	//----- nvinfo : EIATTR_KPARAM_INFO
	.align		4
.L_11:
        /*0028*/ 	.byte	0x04, 0x17
        /*002a*/ 	.short	(.L_13 - .L_12)
.L_12:
        /*002c*/ 	.word	0x00000000
        /*0030*/ 	.short	0x000a
        /*0032*/ 	.short	0x0034
        /*0034*/ 	.byte	0x00, 0xf0, 0x11, 0x00


	//----- nvinfo : EIATTR_KPARAM_INFO
	.align		4
.L_13:
        /*0038*/ 	.byte	0x04, 0x17
        /*003a*/ 	.short	(.L_15 - .L_14)
.L_14:
        /*003c*/ 	.word	0x00000000
        /*0040*/ 	.short	0x0009
        /*0042*/ 	.short	0x0030
        /*0044*/ 	.byte	0x00, 0xf0, 0x11, 0x00


	//----- nvinfo : EIATTR_KPARAM_INFO
	.align		4
.L_15:
        /*0048*/ 	.byte	0x04, 0x17
        /*004a*/ 	.short	(.L_17 - .L_16)
.L_16:
        /*004c*/ 	.word	0x00000000
        /*0050*/ 	.short	0x0008
        /*0052*/ 	.short	0x002c
        /*0054*/ 	.byte	0x00, 0xf0, 0x11, 0x00


	//----- nvinfo : EIATTR_KPARAM_INFO
	.align		4
.L_17:
        /*0058*/ 	.byte	0x04, 0x17
        /*005a*/ 	.short	(.L_19 - .L_18)
.L_18:
        /*005c*/ 	.word	0x00000000
        /*0060*/ 	.short	0x0007
        /*0062*/ 	.short	0x0028
        /*0064*/ 	.byte	0x00, 0xf0, 0x11, 0x00


	//----- nvinfo : EIATTR_KPARAM_INFO
	.align		4
.L_19:
        /*0068*/ 	.byte	0x04, 0x17
        /*006a*/ 	.short	(.L_21 - .L_20)
.L_20:
        /*006c*/ 	.word	0x00000000
        /*0070*/ 	.short	0x0006
        /*0072*/ 	.short	0x0024
        /*0074*/ 	.byte	0x00, 0xf0, 0x11, 0x00


	//----- nvinfo : EIATTR_KPARAM_INFO
	.align		4
.L_21:
        /*0078*/ 	.byte	0x04, 0x17
        /*007a*/ 	.short	(.L_23 - .L_22)
.L_22:
        /*007c*/ 	.word	0x00000000
        /*0080*/ 	.short	0x0005
        /*0082*/ 	.short	0x0020
        /*0084*/ 	.byte	0x00, 0xf0, 0x11, 0x00


	//----- nvinfo : EIATTR_KPARAM_INFO
	.align		4
.L_23:
        /*0088*/ 	.byte	0x04, 0x17
        /*008a*/ 	.short	(.L_25 - .L_24)
.L_24:
        /*008c*/ 	.word	0x00000000
        /*0090*/ 	.short	0x0004
        /*0092*/ 	.short	0x001c
        /*0094*/ 	.byte	0x00, 0xf0, 0x11, 0x00


	//----- nvinfo : EIATTR_KPARAM_INFO
	.align		4
.L_25:
        /*0098*/ 	.byte	0x04, 0x17
        /*009a*/ 	.short	(.L_27 - .L_26)
.L_26:
        /*009c*/ 	.word	0x00000000
        /*00a0*/ 	.short	0x0003
        /*00a2*/ 	.short	0x0018
        /*00a4*/ 	.byte	0x00, 0xf0, 0x11, 0x00


	//----- nvinfo : EIATTR_KPARAM_INFO
	.align		4
.L_27:
        /*00a8*/ 	.byte	0x04, 0x17
        /*00aa*/ 	.short	(.L_29 - .L_28)
.L_28:
        /*00ac*/ 	.word	0x00000000
        /*00b0*/ 	.short	0x0002
        /*00b2*/ 	.short	0x0010
        /*00b4*/ 	.byte	0x00, 0xf5, 0x21, 0x00


	//----- nvinfo : EIATTR_KPARAM_INFO
	.align		4
.L_29:
        /*00b8*/ 	.byte	0x04, 0x17
        /*00ba*/ 	.short	(.L_31 - .L_30)
.L_30:
        /*00bc*/ 	.word	0x00000000
        /*00c0*/ 	.short	0x0001
        /*00c2*/ 	.short	0x0008
        /*00c4*/ 	.byte	0x00, 0xf5, 0x21, 0x00


	//----- nvinfo : EIATTR_KPARAM_INFO
	.align		4
.L_31:
        /*00c8*/ 	.byte	0x04, 0x17
        /*00ca*/ 	.short	(.L_33 - .L_32)
.L_32:
        /*00cc*/ 	.word	0x00000000
        /*00d0*/ 	.short	0x0000
        /*00d2*/ 	.short	0x0000
        /*00d4*/ 	.byte	0x00, 0xf5, 0x21, 0x00


	//----- nvinfo : EIATTR_SPARSE_MMA_MASK
	.align		4
.L_33:
        /*00d8*/ 	.byte	0x03, 0x50
        /*00da*/ 	.short	0x0000


	//----- nvinfo : EIATTR_MAXREG_COUNT
	.align		4
        /*00dc*/ 	.byte	0x03, 0x1b
        /*00de*/ 	.short	0x00ff


	//----- nvinfo : EIATTR_MERCURY_ISA_VERSION
	.align		4
        /*00e0*/ 	.byte	0x03, 0x5f
        /*00e2*/ 	.short	0x0101


	//----- nvinfo : EIATTR_VRC_CTA_INIT_COUNT
	.align		4
        /*00e4*/ 	.byte	0x02, 0x4a
	.zero		1
	.zero		1


	//----- nvinfo : EIATTR_EXIT_INSTR_OFFSETS
	.align		4
        /*00e8*/ 	.byte	0x04, 0x1c
        /*00ea*/ 	.short	(.L_35 - .L_34)


	//   ....[0]....
.L_34:
        /*00ec*/ 	.word	0x00000150


	//   ....[1]....
        /*00f0*/ 	.word	0x00001670


	//----- nvinfo : EIATTR_CRS_STACK_SIZE
	.align		4
.L_35:
        /*00f4*/ 	.byte	0x04, 0x1e
        /*00f6*/ 	.short	(.L_37 - .L_36)
.L_36:
        /*00f8*/ 	.word	0x00000000


	//----- nvinfo : EIATTR_CBANK_PARAM_SIZE
	.align		4
.L_37:
        /*00fc*/ 	.byte	0x03, 0x19
        /*00fe*/ 	.short	0x0040


	//----- nvinfo : EIATTR_PARAM_CBANK
	.align		4
        /*0100*/ 	.byte	0x04, 0x0a
        /*0102*/ 	.short	(.L_39 - .L_38)
	.align		4
.L_38:
        /*0104*/ 	.word	index@(.nv.constant0.maxpool2d_forward_kernel)
        /*0108*/ 	.short	0x0380
        /*010a*/ 	.short	0x0040


	//----- nvinfo : EIATTR_SW_WAR
	.align		4
.L_39:
        /*010c*/ 	.byte	0x04, 0x36
        /*010e*/ 	.short	(.L_41 - .L_40)
.L_40:
        /*0110*/ 	.word	0x00000008
.L_41:


//--------------------- .nv.callgraph             --------------------------
	.section	.nv.callgraph,"",@"SHT_CUDA_CALLGRAPH"
	.align	4
	.sectionentsize	8
	.align		4
        /*0000*/ 	.word	0x00000000
	.align		4
        /*0004*/ 	.word	0xffffffff
	.align		4
        /*0008*/ 	.word	0x00000000
	.align		4
        /*000c*/ 	.word	0xfffffffe
	.align		4
        /*0010*/ 	.word	0x00000000
	.align		4
        /*0014*/ 	.word	0xfffffffd
	.align		4
        /*0018*/ 	.word	0x00000000
	.align		4
        /*001c*/ 	.word	0xfffffffc


//--------------------- .text.maxpool2d_forward_kernel --------------------------
	.section	.text.maxpool2d_forward_kernel,"ax",@progbits
	.align	128
        .global         maxpool2d_forward_kernel
        .type           maxpool2d_forward_kernel,@function
        .size           maxpool2d_forward_kernel,(.L_x_9 - maxpool2d_forward_kernel)
        .other          maxpool2d_forward_kernel,@"STO_CUDA_ENTRY STV_DEFAULT"
maxpool2d_forward_kernel:
.text.maxpool2d_forward_kernel:
[----:B------:R-:W-:Y:S08]  /*0000*/  LDC R1, c[0x0][0x37c] ;  /* 0x0000df00ff017b82 */ /* 0x000ff00000000800 */
[----:B------:R-:W0:Y:S01]  /*0010*/  LDC.64 R4, c[0x0][0x398] ;  /* 0x0000e600ff047b82 */ /* 0x000e220000000a00 */
[----:B------:R-:W1:Y:S07]  /*0020*/  S2R R11, SR_TID.X ;  /* 0x00000000000b7919 */ /* 0x000e6e0000002100 */
[----:B------:R-:W2:Y:S08]  /*0030*/  LDC.64 R6, c[0x0][0x3b8] ;  /* 0x0000ee00ff067b82 */ /* 0x000eb00000000a00 */
[----:B------:R-:W1:Y:S08]  /*0040*/  S2UR UR4, SR_CTAID.X ;  /* 0x00000000000479c3 */ /* 0x000e700000002500 */
[----:B------:R-:W1:Y:S01]  /*0050*/  LDC R10, c[0x0][0x360] ;  /* 0x0000d800ff0a7b82 */ /* 0x000e620000000800 */
[----:B0-----:R-:W-:Y:S01]  /*0060*/  IMAD.WIDE R2, R5, R4, RZ ;  /* 0x0000000405027225 */ /* 0x001fe200078e02ff */
[----:B--2---:R-:W-:-:S03]  /*0070*/  SHF.R.S32.HI R0, RZ, 0x1f, R6 ;  /* 0x0000001fff007819 */ /* 0x004fc60000011406 */
[-C--:B------:R-:W-:Y:S01]  /*0080*/  IMAD R3, R3, R6.reuse, RZ ;  /* 0x0000000603037224 */ /* 0x080fe200078e02ff */
[----:B------:R-:W-:Y:S01]  /*0090*/  SHF.R.S32.HI R14, RZ, 0x1f, R7 ;  /* 0x0000001fff0e7819 */ /* 0x000fe20000011407 */
[----:B------:R-:W-:-:S04]  /*00a0*/  IMAD.WIDE.U32 R8, R2, R6, RZ ;  /* 0x0000000602087225 */ /* 0x000fc800078e00ff */
[----:B------:R-:W-:-:S04]  /*00b0*/  IMAD R3, R2, R0, R3 ;  /* 0x0000000002037224 */ /* 0x000fc800078e0203 */
[----:B------:R-:W-:-:S04]  /*00c0*/  IMAD.IADD R2, R9, 0x1, R3 ;  /* 0x0000000109027824 */ /* 0x000fc800078e0203 */
[-C--:B------:R-:W-:Y:S02]  /*00d0*/  IMAD R3, R2, R7.reuse, RZ ;  /* 0x0000000702037224 */ /* 0x080fe400078e02ff */
[----:B-1----:R-:W-:Y:S02]  /*00e0*/  IMAD R2, R10, UR4, R11 ;  /* 0x000000040a027c24 */ /* 0x002fe4000f8e020b */
[----:B------:R-:W-:-:S04]  /*00f0*/  IMAD.WIDE.U32 R10, R8, R7, RZ ;  /* 0x00000007080a7225 */ /* 0x000fc800078e00ff */
[----:B------:R-:W-:Y:S01]  /*0100*/  IMAD R9, R14, R8, R3 ;  /* 0x000000080e097224 */ /* 0x000fe200078e0203 */
[----:B------:R-:W-:Y:S02]  /*0110*/  ISETP.GT.U32.AND P0, PT, R10, R2, PT ;  /* 0x000000020a00720c */ /* 0x000fe40003f04070 */
[----:B------:R-:W-:Y:S01]  /*0120*/  SHF.R.S32.HI R3, RZ, 0x1f, R2 ;  /* 0x0000001fff037819 */ /* 0x000fe20000011402 */
[----:B------:R-:W-:-:S05]  /*0130*/  IMAD.IADD R10, R11, 0x1, R9 ;  /* 0x000000010b0a7824 */ /* 0x000fca00078e0209 */
[----:B------:R-:W-:-:S13]  /*0140*/  ISETP.GT.AND.EX P0, PT, R10, R3, PT, P0 ;  /* 0x000000030a00720c */ /* 0x000fda0003f04300 */
[----:B------:R-:W-:Y:S05]  /*0150*/  @!P0 EXIT ;  /* 0x000000000000894d */ /* 0x000fea0003800000 */
[----:B------:R-:W-:Y:S01]  /*0160*/  IABS R11, R7 ;  /* 0x00000007000b7213 */ /* 0x000fe20000000000 */
[----:B------:R-:W0:Y:S01]  /*0170*/  LDCU UR4, c[0x0][0x3a8] ;  /* 0x00007500ff0477ac */ /* 0x000e220008000800 */
[----:B------:R-:W-:Y:S01]  /*0180*/  IABS R10, R2 ;  /* 0x00000002000a7213 */ /* 0x000fe20000000000 */
[----:B------:R-:W-:Y:S01]  /*0190*/  IMAD.MOV.U32 R15, RZ, RZ, -0x1 ;  /* 0xffffffffff0f7424 */ /* 0x000fe200078e00ff */
[----:B------:R-:W1:Y:S01]  /*01a0*/  I2F.RP R3, R11 ;  /* 0x0000000b00037306 */ /* 0x000e620000209400 */
[----:B------:R-:W-:Y:S01]  /*01b0*/  IMAD.MOV.U32 R16, RZ, RZ, -0x800001 ;  /* 0xff7fffffff107424 */ /* 0x000fe200078e00ff */
[----:B------:R-:W2:Y:S06]  /*01c0*/  LDCU.64 UR12, c[0x0][0x358] ;  /* 0x00006b00ff0c77ac */ /* 0x000eac0008000a00 */
[----:B-1----:R-:W1:Y:S01]  /*01d0*/  MUFU.RCP R3, R3 ;  /* 0x0000000300037308 */ /* 0x002e620000001000 */
[----:B0-----:R-:W-:Y:S01]  /*01e0*/  UISETP.GE.AND UP0, UPT, UR4, 0x1, UPT ;  /* 0x000000010400788c */ /* 0x001fe2000bf06270 */
[----:B-1----:R-:W-:Y:S01]  /*01f0*/  VIADD R8, R3, 0xffffffe ;  /* 0x0ffffffe03087836 */ /* 0x002fe20000000000 */
[----:B------:R-:W-:-:S05]  /*0200*/  IABS R3, R6 ;  /* 0x0000000600037213 */ /* 0x000fca0000000000 */
[----:B------:R0:W1:Y:S08]  /*0210*/  F2I.FTZ.U32.TRUNC.NTZ R9, R8 ;  /* 0x0000000800097305 */ /* 0x000070000021f000 */
[----:B------:R-:W3:Y:S01]  /*0220*/  I2F.RP R12, R3 ;  /* 0x00000003000c7306 */ /* 0x000ee20000209400 */
[----:B0-----:R-:W-:Y:S02]  /*0230*/  IMAD.MOV.U32 R8, RZ, RZ, RZ ;  /* 0x000000ffff087224 */ /* 0x001fe400078e00ff */
[----:B-1----:R-:W-:-:S04]  /*0240*/  IMAD.MOV R4, RZ, RZ, -R9 ;  /* 0x000000ffff047224 */ /* 0x002fc800078e0a09 */
[----:B------:R-:W-:Y:S02]  /*0250*/  IMAD R13, R4, R11, RZ ;  /* 0x0000000b040d7224 */ /* 0x000fe400078e02ff */
[----:B------:R-:W-:Y:S02]  /*0260*/  IMAD.MOV.U32 R4, RZ, RZ, R10 ;  /* 0x000000ffff047224 */ /* 0x000fe400078e000a */
[----:B------:R-:W-:Y:S01]  /*0270*/  IMAD.HI.U32 R9, R9, R13, R8 ;  /* 0x0000000d09097227 */ /* 0x000fe200078e0008 */
[----:B---3--:R-:W0:Y:S05]  /*0280*/  MUFU.RCP R12, R12 ;  /* 0x0000000c000c7308 */ /* 0x008e2a0000001000 */
[----:B------:R-:W-:-:S04]  /*0290*/  IMAD.HI.U32 R9, R9, R4, RZ ;  /* 0x0000000409097227 */ /* 0x000fc800078e00ff */
[----:B------:R-:W-:-:S04]  /*02a0*/  IMAD.MOV R8, RZ, RZ, -R9 ;  /* 0x000000ffff087224 */ /* 0x000fc800078e0a09 */
[----:B------:R-:W-:Y:S02]  /*02b0*/  IMAD R4, R11, R8, R4 ;  /* 0x000000080b047224 */ /* 0x000fe400078e0204 */
[----:B0-----:R-:W-:-:S03]  /*02c0*/  VIADD R10, R12, 0xffffffe ;  /* 0x0ffffffe0c0a7836 */ /* 0x001fc60000000000 */
[----:B------:R-:W-:Y:S02]  /*02d0*/  ISETP.GT.U32.AND P1, PT, R11, R4, PT ;  /* 0x000000040b00720c */ /* 0x000fe40003f24070 */
[----:B------:R-:W-:-:S11]  /*02e0*/  IABS R12, R5 ;  /* 0x00000005000c7213 */ /* 0x000fd60000000000 */
[----:B------:R-:W-:Y:S02]  /*02f0*/  @!P1 IMAD.IADD R4, R4, 0x1, -R11 ;  /* 0x0000000104049824 */ /* 0x000fe400078e0a0b */
[----:B------:R-:W-:Y:S01]  /*0300*/  @!P1 VIADD R9, R9, 0x1 ;  /* 0x0000000109099836 */ /* 0x000fe20000000000 */
[----:B------:R-:W-:Y:S02]  /*0310*/  ISETP.NE.AND P1, PT, R7, RZ, PT ;  /* 0x000000ff0700720c */ /* 0x000fe40003f25270 */
[----:B------:R-:W-:Y:S02]  /*0320*/  ISETP.GE.U32.AND P0, PT, R4, R11, PT ;  /* 0x0000000b0400720c */ /* 0x000fe40003f06070 */
[----:B------:R0:W1:Y:S01]  /*0330*/  F2I.FTZ.U32.TRUNC.NTZ R11, R10 ;  /* 0x0000000a000b7305 */ /* 0x000062000021f000 */
[----:B------:R-:W-:-:S04]  /*0340*/  LOP3.LUT R4, R2, R7, RZ, 0x3c, !PT ;  /* 0x0000000702047212 */ /* 0x000fc800078e3cff */
[----:B------:R-:W-:Y:S01]  /*0350*/  ISETP.GE.AND P2, PT, R4, RZ, PT ;  /* 0x000000ff0400720c */ /* 0x000fe20003f46270 */
[----:B0-----:R-:W-:-:S05]  /*0360*/  IMAD.MOV.U32 R10, RZ, RZ, RZ ;  /* 0x000000ffff0a7224 */ /* 0x001fca00078e00ff */
[----:B------:R-:W-:Y:S02]  /*0370*/  @P0 VIADD R9, R9, 0x1 ;  /* 0x0000000109090836 */ /* 0x000fe40000000000 */
[----:B-1----:R-:W-:-:S05]  /*0380*/  IMAD.MOV R4, RZ, RZ, -R11 ;  /* 0x000000ffff047224 */ /* 0x002fca00078e0a0b */
[----:B------:R-:W-:Y:S01]  /*0390*/  @!P2 IMAD.MOV R9, RZ, RZ, -R9 ;  /* 0x000000ffff09a224 */ /* 0x000fe200078e0a09 */
[----:B------:R-:W-:Y:S01]  /*03a0*/  @!P1 LOP3.LUT R9, RZ, R7, RZ, 0x33, !PT ;  /* 0x00000007ff099212 */ /* 0x000fe200078e33ff */
[----:B------:R-:W-:Y:S02]  /*03b0*/  IMAD R13, R4, R3, RZ ;  /* 0x00000003040d7224 */ /* 0x000fe400078e02ff */
[----:B------:R-:W-:Y:S01]  /*03c0*/  IMAD.MOV.U32 R4, RZ, RZ, R12 ;  /* 0x000000ffff047224 */ /* 0x000fe200078e000c */
[----:B------:R-:W-:Y:S01]  /*03d0*/  IABS R8, R9 ;  /* 0x0000000900087213 */ /* 0x000fe20000000000 */
[----:B------:R-:W-:Y:S02]  /*03e0*/  IMAD.HI.U32 R10, R11, R13, R10 ;  /* 0x0000000d0b0a7227 */ /* 0x000fe400078e000a */
[----:B------:R-:W0:Y:S04]  /*03f0*/  I2F.RP R12, R4 ;  /* 0x00000004000c7306 */ /* 0x000e280000209400 */
[----:B------:R-:W-:-:S04]  /*0400*/  IMAD.HI.U32 R10, R10, R8, RZ ;  /* 0x000000080a0a7227 */ /* 0x000fc800078e00ff */
[----:B------:R-:W-:-:S04]  /*0410*/  IMAD.MOV R11, RZ, RZ, -R10 ;  /* 0x000000ffff0b7224 */ /* 0x000fc800078e0a0a */
[C---:B------:R-:W-:Y:S01]  /*0420*/  IMAD R8, R3.reuse, R11, R8 ;  /* 0x0000000b03087224 */ /* 0x040fe200078e0208 */
[----:B0-----:R-:W0:Y:S04]  /*0430*/  MUFU.RCP R12, R12 ;  /* 0x0000000c000c7308 */ /* 0x001e280000001000 */
[----:B------:R-:W-:-:S13]  /*0440*/  ISETP.GT.U32.AND P1, PT, R3, R8, PT ;  /* 0x000000080300720c */ /* 0x000fda0003f24070 */
[----:B------:R-:W-:Y:S02]  /*0450*/  @!P1 IMAD.IADD R8, R8, 0x1, -R3 ;  /* 0x0000000108089824 */ /* 0x000fe400078e0a03 */
[----:B0-----:R-:W-:Y:S02]  /*0460*/  VIADD R11, R12, 0xffffffe ;  /* 0x0ffffffe0c0b7836 */ /* 0x001fe40000000000 */
[----:B------:R-:W-:Y:S01]  /*0470*/  @!P1 VIADD R10, R10, 0x1 ;  /* 0x000000010a0a9836 */ /* 0x000fe20000000000 */
[----:B------:R-:W-:Y:S02]  /*0480*/  ISETP.GE.U32.AND P0, PT, R8, R3, PT ;  /* 0x000000030800720c */ /* 0x000fe40003f06070 */
[----:B------:R-:W-:Y:S01]  /*0490*/  LOP3.LUT R3, R9, R6, RZ, 0x3c, !PT ;  /* 0x0000000609037212 */ /* 0x000fe200078e3cff */
[----:B------:R-:W0:Y:S01]  /*04a0*/  F2I.FTZ.U32.TRUNC.NTZ R11, R11 ;  /* 0x0000000b000b7305 */ /* 0x000e22000021f000 */
[----:B------:R-:W-:Y:S02]  /*04b0*/  ISETP.NE.AND P1, PT, R6, RZ, PT ;  /* 0x000000ff0600720c */ /* 0x000fe40003f25270 */
[----:B------:R-:W-:-:S07]  /*04c0*/  ISETP.GE.AND P2, PT, R3, RZ, PT ;  /* 0x000000ff0300720c */ /* 0x000fce0003f46270 */
[----:B------:R-:W-:-:S04]  /*04d0*/  @P0 VIADD R10, R10, 0x1 ;  /* 0x000000010a0a0836 */ /* 0x000fc80000000000 */
[----:B------:R-:W-:Y:S02]  /*04e0*/  IMAD.MOV.U32 R12, RZ, RZ, R10 ;  /* 0x000000ffff0c7224 */ /* 0x000fe400078e000a */
[----:B0-----:R-:W-:Y:S02]  /*04f0*/  IMAD.MOV R3, RZ, RZ, -R11 ;  /* 0x000000ffff037224 */ /* 0x001fe400078e0a0b */
[----:B------:R-:W-:Y:S01]  /*0500*/  @!P2 IMAD.MOV R12, RZ, RZ, -R12 ;  /* 0x000000ffff0ca224 */ /* 0x000fe200078e0a0c */
[----:B------:R-:W-:Y:S01]  /*0510*/  @!P1 LOP3.LUT R12, RZ, R6, RZ, 0x33, !PT ;  /* 0x00000006ff0c9212 */ /* 0x000fe200078e33ff */
[----:B------:R-:W-:Y:S02]  /*0520*/  IMAD R3, R3, R4, RZ ;  /* 0x0000000403037224 */ /* 0x000fe400078e02ff */
[----:B------:R-:W-:Y:S01]  /*0530*/  IMAD.MOV.U32 R10, RZ, RZ, RZ ;  /* 0x000000ffff0a7224 */ /* 0x000fe200078e00ff */
[----:B------:R-:W-:-:S03]  /*0540*/  IABS R8, R12 ;  /* 0x0000000c00087213 */ /* 0x000fc60000000000 */
[----:B------:R-:W-:-:S04]  /*0550*/  IMAD.HI.U32 R10, R11, R3, R10 ;  /* 0x000000030b0a7227 */ /* 0x000fc800078e000a */
[----:B------:R-:W-:-:S04]  /*0560*/  IMAD.MOV.U32 R11, RZ, RZ, R8 ;  /* 0x000000ffff0b7224 */ /* 0x000fc800078e0008 */
[----:B------:R-:W-:-:S04]  /*0570*/  IMAD.HI.U32 R3, R10, R11, RZ ;  /* 0x0000000b0a037227 */ /* 0x000fc800078e00ff */
[----:B------:R-:W-:-:S04]  /*0580*/  IMAD.MOV R8, RZ, RZ, -R3 ;  /* 0x000000ffff087224 */ /* 0x000fc800078e0a03 */
[----:B------:R-:W-:Y:S02]  /*0590*/  IMAD R11, R4, R8, R11 ;  /* 0x00000008040b7224 */ /* 0x000fe400078e020b */
[----:B------:R-:W-:-:S03]  /*05a0*/  IMAD.MOV R8, RZ, RZ, -R12 ;  /* 0x000000ffff087224 */ /* 0x000fc600078e0a0c */
[----:B------:R-:W-:-:S13]  /*05b0*/  ISETP.GT.U32.AND P1, PT, R4, R11, PT ;  /* 0x0000000b0400720c */ /* 0x000fda0003f24070 */
[----:B------:R-:W-:Y:S02]  /*05c0*/  @!P1 IMAD.IADD R11, R11, 0x1, -R4 ;  /* 0x000000010b0b9824 */ /* 0x000fe400078e0a04 */
[----:B------:R-:W-:Y:S01]  /*05d0*/  @!P1 VIADD R3, R3, 0x1 ;  /* 0x0000000103039836 */ /* 0x000fe20000000000 */
[----:B------:R-:W-:Y:S02]  /*05e0*/  ISETP.NE.AND P1, PT, R5, RZ, PT ;  /* 0x000000ff0500720c */ /* 0x000fe40003f25270 */
[----:B------:R-:W-:Y:S02]  /*05f0*/  ISETP.GE.U32.AND P0, PT, R11, R4, PT ;  /* 0x000000040b00720c */ /* 0x000fe40003f06070 */
[----:B------:R-:W-:-:S04]  /*0600*/  LOP3.LUT R4, R12, R5, RZ, 0x3c, !PT ;  /* 0x000000050c047212 */ /* 0x000fc800078e3cff */
[----:B------:R-:W-:Y:S01]  /*0610*/  ISETP.GE.AND P2, PT, R4, RZ, PT ;  /* 0x000000ff0400720c */ /* 0x000fe20003f46270 */
[----:B------:R-:W-:-:S04]  /*0620*/  IMAD.MOV R4, RZ, RZ, -R9 ;  /* 0x000000ffff047224 */ /* 0x000fc800078e0a09 */
[----:B------:R-:W-:Y:S02]  /*0630*/  IMAD R2, R7, R4, R2 ;  /* 0x0000000407027224 */ /* 0x000fe400078e0202 */
[----:B------:R-:W-:Y:S02]  /*0640*/  @P0 VIADD R3, R3, 0x1 ;  /* 0x0000000103030836 */ /* 0x000fe40000000000 */
[----:B------:R-:W-:-:S04]  /*0650*/  IMAD R4, R6, R8, R9 ;  /* 0x0000000806047224 */ /* 0x000fc800078e0209 */
[----:B------:R-:W-:Y:S01]  /*0660*/  @!P2 IMAD.MOV R3, RZ, RZ, -R3 ;  /* 0x000000ffff03a224 */ /* 0x000fe200078e0a03 */
[----:B------:R-:W-:-:S05]  /*0670*/  @!P1 LOP3.LUT R3, RZ, R5, RZ, 0x33, !PT ;  /* 0x00000005ff039212 */ /* 0x000fca00078e33ff */
[----:B------:R-:W-:-:S04]  /*0680*/  IMAD.MOV R10, RZ, RZ, -R3 ;  /* 0x000000ffff0a7224 */ /* 0x000fc800078e0a03 */
[----:B------:R-:W-:Y:S01]  /*0690*/  IMAD R6, R5, R10, R12 ;  /* 0x0000000a05067224 */ /* 0x000fe200078e020c */
[----:B--2---:R-:W-:Y:S06]  /*06a0*/  BRA.U !UP0, `(.L_x_0) ;  /* 0x0000000d08907547 */ /* 0x004fec000b800000 */
[----:B------:R-:W0:Y:S01]  /*06b0*/  LDCU.64 UR10, c[0x0][0x3a0] ;  /* 0x00007400ff0a77ac */ /* 0x000e220008000a00 */
[--C-:B------:R-:W-:Y:S01]  /*06c0*/  SHF.R.S32.HI R7, RZ, 0x1f, R6.reuse ;  /* 0x0000001fff077819 */ /* 0x100fe20000011406 */
[----:B------:R-:W-:Y:S01]  /*06d0*/  IMAD.MOV.U32 R16, RZ, RZ, -0x800001 ;  /* 0xff7fffffff107424 */ /* 0x000fe200078e00ff */
[----:B------:R-:W1:Y:S01]  /*06e0*/  LDCU UR5, c[0x0][0x3ac] ;  /* 0x00007580ff0577ac */ /* 0x000e620008000800 */
[----:B------:R-:W-:Y:S02]  /*06f0*/  IMAD.MOV.U32 R15, RZ, RZ, -0x1 ;  /* 0xffffffffff0f7424 */ /* 0x000fe400078e00ff */
[----:B------:R-:W-:Y:S01]  /*0700*/  IMAD.WIDE R8, R3, R5, R6 ;  /* 0x0000000503087225 */ /* 0x000fe200078e0206 */
[----:B0-----:R-:W-:-:S03]  /*0710*/  USHF.R.S32.HI UR4, URZ, 0x1f, UR10 ;  /* 0x0000001fff047899 */ /* 0x001fc6000801140a */
[----:B------:R-:W-:Y:S01]  /*0720*/  IMAD R9, R9, UR10, RZ ;  /* 0x0000000a09097c24 */ /* 0x000fe2000f8e02ff */
[----:B------:R-:W-:Y:S02]  /*0730*/  USHF.R.S32.HI UR6, URZ, 0x1f, UR11 ;  /* 0x0000001fff067899 */ /* 0x000fe4000801140b */
[----:B-1----:R-:W-:Y:S01]  /*0740*/  ULOP3.LUT UR8, UR5, 0x7, URZ, 0xc0, !UPT ;  /* 0x0000000705087892 */ /* 0x002fe2000f8ec0ff */
[C---:B------:R-:W-:Y:S01]  /*0750*/  IMAD R17, R8.reuse, UR4, R9 ;  /* 0x0000000408117c24 */ /* 0x040fe2000f8e0209 */
[----:B------:R-:W-:Y:S01]  /*0760*/  ULOP3.LUT UR9, UR5, 0x3, URZ, 0xc0, !UPT ;  /* 0x0000000305097892 */ /* 0x000fe2000f8ec0ff */
[----:B------:R-:W-:Y:S01]  /*0770*/  IMAD.WIDE.U32 R8, R8, UR10, RZ ;  /* 0x0000000a08087c25 */ /* 0x000fe2000f8e00ff */
[----:B------:R-:W-:Y:S01]  /*0780*/  ULOP3.LUT UR5, UR5, 0x7ffffff8, URZ, 0xc0, !UPT ;  /* 0x7ffffff805057892 */ /* 0x000fe2000f8ec0ff */
[----:B------:R-:W-:Y:S02]  /*0790*/  UMOV UR4, URZ ;  /* 0x000000ff00047c82 */ /* 0x000fe40008000000 */
[----:B------:R-:W-:-:S09]  /*07a0*/  IMAD.IADD R17, R9, 0x1, R17 ;  /* 0x0000000109117824 */ /* 0x000fd200078e0211 */
.L_x_7:
[----:B------:R-:W0:Y:S01]  /*07b0*/  LDC R11, c[0x0][0x3b0] ;  /* 0x0000ec00ff0b7b82 */ /* 0x000e220000000800 */
[----:B------:R-:W1:Y:S01]  /*07c0*/  LDCU UR7, c[0x0][0x3a0] ;  /* 0x00007400ff0777ac */ /* 0x000e620008000800 */
[----:B------:R-:W-:Y:S06]  /*07d0*/  BSSY.RECONVERGENT B0, `(.L_x_1) ;  /* 0x00000cd000007945 */ /* 0x000fec0003800200 */
[----:B------:R-:W2:Y:S01]  /*07e0*/  LDC R18, c[0x0][0x3ac] ;  /* 0x0000eb00ff127b82 */ /* 0x000ea20000000800 */
[----:B0-----:R-:W-:Y:S01]  /*07f0*/  IMAD R11, R4, R11, UR4 ;  /* 0x00000004040b7e24 */ /* 0x001fe2000f8e020b */
[----:B--2---:R-:W-:-:S04]  /*0800*/  ISETP.GE.AND P0, PT, R18, 0x1, PT ;  /* 0x000000011200780c */ /* 0x004fc80003f06270 */
[----:B-1----:R-:W-:-:S13]  /*0810*/  ISETP.GE.OR P0, PT, R11, UR7, !P0 ;  /* 0x000000070b007c0c */ /* 0x002fda000c706670 */
[----:B------:R-:W-:Y:S05]  /*0820*/  @P0 BRA `(.L_x_2) ;  /* 0x0000000c001c0947 */ /* 0x000fea0003800000 */
[----:B------:R-:W0:Y:S01]  /*0830*/  LDCU UR7, c[0x0][0x3a4] ;  /* 0x00007480ff0777ac */ /* 0x000e220008000800 */
[----:B------:R-:W-:Y:S01]  /*0840*/  IADD3 R12, P0, PT, R11, R8, RZ ;  /* 0x000000080b0c7210 */ /* 0x000fe20007f1e0ff */
[----:B------:R-:W-:-:S03]  /*0850*/  IMAD.MOV.U32 R19, RZ, RZ, RZ ;  /* 0x000000ffff137224 */ /* 0x000fc600078e00ff */
[----:B------:R-:W-:Y:S02]  /*0860*/  LEA.HI.X.SX32 R10, R11, R17, 0x1, P0 ;  /* 0x000000110b0a7211 */ /* 0x000fe400000f0eff */
[----:B------:R-:W-:-:S03]  /*0870*/  ISETP.GE.U32.AND P0, PT, R18, 0x8, PT ;  /* 0x000000081200780c */ /* 0x000fc60003f06070 */
[----:B0-----:R-:W-:Y:S02]  /*0880*/  IMAD R13, R10, UR7, RZ ;  /* 0x000000070a0d7c24 */ /* 0x001fe4000f8e02ff */
[----:B------:R-:W-:-:S04]  /*0890*/  IMAD.WIDE.U32 R10, R12, UR7, RZ ;  /* 0x000000070c0a7c25 */ /* 0x000fc8000f8e00ff */
[----:B------:R-:W-:-:S04]  /*08a0*/  IMAD R13, R12, UR6, R13 ;  /* 0x000000060c0d7c24 */ /* 0x000fc8000f8e020d */
[----:B------:R-:W-:Y:S01]  /*08b0*/  IMAD.IADD R18, R11, 0x1, R13 ;  /* 0x000000010b127824 */ /* 0x000fe200078e020d */
[----:B------:R-:W-:Y:S06]  /*08c0*/  @!P0 BRA `(.L_x_3) ;  /* 0x0000000400708947 */ /* 0x000fec0003800000 */
[----:B------:R-:W-:Y:S01]  /*08d0*/  IMAD.MOV.U32 R19, RZ, RZ, RZ ;  /* 0x000000ffff137224 */ /* 0x000fe200078e00ff */
[----:B------:R-:W0:Y:S01]  /*08e0*/  LDCU UR10, c[0x0][0x3b4] ;  /* 0x00007680ff0a77ac */ /* 0x000e220008000800 */
[----:B------:R-:W1:Y:S01]  /*08f0*/  LDCU UR7, c[0x0][0x3a4] ;  /* 0x00007480ff0777ac */ /* 0x000e620008000800 */
[----:B------:R-:W2:Y:S01]  /*0900*/  LDCU.64 UR14, c[0x0][0x380] ;  /* 0x00007000ff0e77ac */ /* 0x000ea20008000a00 */
[----:B------:R-:W-:-:S03]  /*0910*/  NOP ;  /* 0x0000000000007918 */ /* 0x000fc60000000000 */
.L_x_4:
[----:B0-----:R-:W-:-:S04]  /*0920*/  IMAD R23, R2, UR10, R19 ;  /* 0x0000000a02177c24 */ /* 0x001fc8000f8e0213 */
[C---:B------:R-:W-:Y:S01]  /*0930*/  VIADD R21, R23.reuse, 0x1 ;  /* 0x0000000117157836 */ /* 0x040fe20000000000 */
[C---:B------:R-:W-:Y:S02]  /*0940*/  IADD3 R13, P1, PT, R23.reuse, R10, RZ ;  /* 0x0000000a170d7210 */ /* 0x040fe40007f3e0ff */
[C---:B-1----:R-:W-:Y:S02]  /*0950*/  ISETP.GE.AND P0, PT, R23.reuse, UR7, PT ;  /* 0x0000000717007c0c */ /* 0x042fe4000bf06270 */
[----:B------:R-:W-:Y:S02]  /*0960*/  LEA.HI.X.SX32 R20, R23, R18, 0x1, P1 ;  /* 0x0000001217147211 */ /* 0x000fe400008f0eff */
[----:B--2---:R-:W-:Y:S02]  /*0970*/  LEA R12, P1, R13, UR14, 0x2 ;  /* 0x0000000e0d0c7c11 */ /* 0x004fe4000f8210ff */
[----:B------:R-:W-:Y:S02]  /*0980*/  ISETP.GE.AND P5, PT, R21, UR7, PT ;  /* 0x0000000715007c0c */ /* 0x000fe4000bfa6270 */
[----:B------:R-:W-:-:S05]  /*0990*/  LEA.HI.X R13, R13, UR15, R20, 0x2, P1 ;  /* 0x0000000f0d0d7c11 */ /* 0x000fca00088f1414 */
[----:B------:R-:W2:Y:S01]  /*09a0*/  @!P0 LDG.E R29, desc[UR12][R12.64] ;  /* 0x0000000c0c1d8981 */ /* 0x000ea2000c1e1900 */
[C---:B------:R-:W-:Y:S01]  /*09b0*/  VIADD R22, R23.reuse, 0x4 ;  /* 0x0000000417167836 */ /* 0x040fe20000000000 */
[----:B------:R-:W0:Y:S04]  /*09c0*/  @!P0 LDC R24, c[0x0][0x3ac] ;  /* 0x0000eb00ff188b82 */ /* 0x000e280000000800 */
[----:B------:R-:W3:Y:S01]  /*09d0*/  @!P5 LDG.E R27, desc[UR12][R12.64+0x4] ;  /* 0x0000040c0c1bd981 */ /* 0x000ee2000c1e1900 */
[----:B------:R-:W-:-:S05]  /*09e0*/  VIADD R20, R23, 0x2 ;  /* 0x0000000217147836 */ /* 0x000fca0000000000 */
[----:B------:R-:W-:-:S13]  /*09f0*/  ISETP.GE.AND P1, PT, R20, UR7, PT ;  /* 0x0000000714007c0c */ /* 0x000fda000bf26270 */
[----:B------:R-:W4:Y:S01]  /*0a00*/  @!P1 LDG.E R25, desc[UR12][R12.64+0x8] ;  /* 0x0000080c0c199981 */ /* 0x000f22000c1e1900 */
[----:B------:R-:W-:-:S05]  /*0a10*/  VIADD R20, R23, 0x3 ;  /* 0x0000000317147836 */ /* 0x000fca0000000000 */
[----:B------:R-:W-:Y:S02]  /*0a20*/  ISETP.GE.AND P4, PT, R20, UR7, PT ;  /* 0x0000000714007c0c */ /* 0x000fe4000bf86270 */
[----:B------:R-:W-:Y:S01]  /*0a30*/  ISETP.GE.AND P3, PT, R22, UR7, PT ;  /* 0x0000000716007c0c */ /* 0x000fe2000bf66270 */
[----:B------:R-:W1:Y:S10]  /*0a40*/  @!P5 LDC R20, c[0x0][0x3ac] ;  /* 0x0000eb00ff14db82 */ /* 0x000e740000000800 */
[----:B------:R-:W5:Y:S01]  /*0a50*/  @!P4 LDG.E R21, desc[UR12][R12.64+0xc] ;  /* 0x00000c0c0c15c981 */ /* 0x000f62000c1e1900 */
[----:B------:R-:W-:-:S02]  /*0a60*/  VIADD R22, R23, 0x5 ;  /* 0x0000000517167836 */ /* 0x000fc40000000000 */
[----:B-1----:R-:W-:Y:S01]  /*0a70*/  @!P5 IMAD R20, R20, UR4, R19 ;  /* 0x000000041414dc24 */ /* 0x002fe2000f8e0213 */
[CC--:B--2---:R-:W-:Y:S02]  /*0a80*/  @!P0 FSETP.GT.AND P2, PT, R29.reuse, R16.reuse, PT ;  /* 0x000000101d00820b */ /* 0x0c4fe40003f44000 */
[CC--:B------:R-:W-:Y:S02]  /*0a90*/  FSETP.GT.AND P6, PT, R29.reuse, R16.reuse, !P0 ;  /* 0x000000101d00720b */ /* 0x0c0fe400047c4000 */
[----:B------:R-:W-:-:S05]  /*0aa0*/  @!P0 FSEL R29, R29, R16, P2 ;  /* 0x000000101d1d8208 */ /* 0x000fca0001000000 */
[----:B------:R-:W-:-:S05]  /*0ab0*/  @!P0 IMAD.MOV.U32 R16, RZ, RZ, R29 ;  /* 0x000000ffff108224 */ /* 0x000fca00078e001d */
[----:B---3--:R-:W-:-:S04]  /*0ac0*/  @!P5 FSETP.GT.AND P2, PT, R27, R16, PT ;  /* 0x000000101b00d20b */ /* 0x008fc80003f44000 */
[----:B------:R-:W-:Y:S02]  /*0ad0*/  @!P5 FSEL R16, R27, R16, P2 ;  /* 0x000000101b10d208 */ /* 0x000fe40001000000 */
[----:B------:R-:W2:Y:S01]  /*0ae0*/  @!P3 LDG.E R27, desc[UR12][R12.64+0x10] ;  /* 0x0000100c0c1bb981 */ /* 0x000ea2000c1e1900 */
[----:B0-----:R-:W-:Y:S01]  /*0af0*/  @P6 IMAD R15, R24, UR4, R19 ;  /* 0x00000004180f6c24 */ /* 0x001fe2000f8e0213 */
[----:B------:R-:W-:Y:S02]  /*0b00*/  PLOP3.LUT P6, PT, PT, PT, PT, 0x8, 0x80 ;  /* 0x000000000080781c */ /* 0x000fe40003fce170 */
[----:B------:R-:W-:Y:S02]  /*0b10*/  @!P5 PLOP3.LUT P6, PT, P2, PT, PT, 0x80, 0x8 ;  /* 0x000000000008d81c */ /* 0x000fe400017cf070 */
[----:B------:R-:W-:Y:S01]  /*0b20*/  ISETP.GE.AND P0, PT, R22, UR7, PT ;  /* 0x0000000716007c0c */ /* 0x000fe2000bf06270 */
[C---:B------:R-:W-:Y:S02]  /*0b30*/  VIADD R22, R23.reuse, 0x6 ;  /* 0x0000000617167836 */ /* 0x040fe40000000000 */
[----:B------:R-:W-:-:S03]  /*0b40*/  VIADD R23, R23, 0x7 ;  /* 0x0000000717177836 */ /* 0x000fc60000000000 */
[----:B------:R-:W-:Y:S02]  /*0b50*/  ISETP.GE.AND P2, PT, R22, UR7, PT ;  /* 0x0000000716007c0c */ /* 0x000fe4000bf46270 */
[----:B------:R-:W-:Y:S01]  /*0b60*/  PLOP3.LUT P5, PT, PT, PT, PT, 0x8, 0x80 ;  /* 0x000000000080781c */ /* 0x000fe20003fae170 */
[----:B------:R-:W0:Y:S02]  /*0b70*/  @!P4 LDC R22, c[0x0][0x3ac] ;  /* 0x0000eb00ff16cb82 */ /* 0x000e240000000800 */
[----:B------:R-:W-:Y:S01]  /*0b80*/  @P6 VIADD R15, R20, 0x1 ;  /* 0x00000001140f6836 */ /* 0x000fe20000000000 */
[CC--:B----4-:R-:W-:Y:S01]  /*0b90*/  @!P1 FSETP.GT.AND P6, PT, R25.reuse, R16.reuse, PT ;  /* 0x000000101900920b */ /* 0x0d0fe20003fc4000 */
[----:B------:R-:W3:Y:S03]  /*0ba0*/  @!P0 LDG.E R29, desc[UR12][R12.64+0x14] ;  /* 0x0000140c0c1d8981 */ /* 0x000ee6000c1e1900 */
[----:B------:R-:W-:Y:S01]  /*0bb0*/  @!P1 FSEL R16, R25, R16, P6 ;  /* 0x0000001019109208 */ /* 0x000fe20003000000 */
[----:B------:R-:W1:Y:S01]  /*0bc0*/  @!P1 LDC R20, c[0x0][0x3ac] ;  /* 0x0000eb00ff149b82 */ /* 0x000e620000000800 */
[----:B------:R-:W-:-:S02]  /*0bd0*/  @!P1 PLOP3.LUT P5, PT, P6, PT, PT, 0x80, 0x8 ;  /* 0x000000000008981c */ /* 0x000fc400037af070 */
[----:B------:R-:W-:Y:S02]  /*0be0*/  ISETP.GE.AND P6, PT, R23, UR7, PT ;  /* 0x0000000717007c0c */ /* 0x000fe4000bfc6270 */
[----:B------:R-:W4:Y:S11]  /*0bf0*/  @!P2 LDG.E R23, desc[UR12][R12.64+0x18] ;  /* 0x0000180c0c17a981 */ /* 0x000f36000c1e1900 */
[----:B------:R5:W4:Y:S01]  /*0c00*/  @!P6 LDG.E R25, desc[UR12][R12.64+0x1c] ;  /* 0x00001c0c0c19e981 */ /* 0x000b22000c1e1900 */
[----:B-1----:R-:W-:-:S02]  /*0c10*/  @!P1 IMAD R20, R20, UR4, R19 ;  /* 0x0000000414149c24 */ /* 0x002fc4000f8e0213 */
[----:B0-----:R-:W-:Y:S01]  /*0c20*/  @!P4 IMAD R22, R22, UR4, R19 ;  /* 0x000000041616cc24 */ /* 0x001fe2000f8e0213 */
[----:B-----5:R-:W0:Y:S01]  /*0c30*/  @!P0 LDC R12, c[0x0][0x3ac] ;  /* 0x0000eb00ff0c8b82 */ /* 0x020e220000000800 */
[----:B------:R-:W-:Y:S01]  /*0c40*/  @P5 VIADD R15, R20, 0x2 ;  /* 0x00000002140f5836 */ /* 0x000fe20000000000 */
[CC--:B------:R-:W-:Y:S02]  /*0c50*/  @!P4 FSETP.GT.AND P5, PT, R21.reuse, R16.reuse, PT ;  /* 0x000000101500c20b */ /* 0x0c0fe40003fa4000 */
[----:B------:R-:W-:Y:S02]  /*0c60*/  PLOP3.LUT P1, PT, PT, PT, PT, 0x8, 0x80 ;  /* 0x000000000080781c */ /* 0x000fe40003f2e170 */
[----:B------:R-:W-:Y:S02]  /*0c70*/  @!P4 PLOP3.LUT P1, PT, P5, PT, PT, 0x80, 0x8 ;  /* 0x000000000008c81c */ /* 0x000fe40002f2f070 */
[----:B------:R-:W1:Y:S01]  /*0c80*/  @!P3 LDC R20, c[0x0][0x3ac] ;  /* 0x0000eb00ff14bb82 */ /* 0x000e620000000800 */
[----:B------:R-:W-:-:S10]  /*0c90*/  @!P4 FSEL R16, R21, R16, P5 ;  /* 0x000000101510c208 */ /* 0x000fd40002800000 */
[----:B------:R-:W-:Y:S01]  /*0ca0*/  @P1 VIADD R15, R22, 0x3 ;  /* 0x00000003160f1836 */ /* 0x000fe20000000000 */
[----:B------:R-:W-:Y:S01]  /*0cb0*/  PLOP3.LUT P1, PT, PT, PT, PT, 0x8, 0x80 ;  /* 0x000000000080781c */ /* 0x000fe20003f2e170 */
[----:B------:R-:W5:Y:S01]  /*0cc0*/  @!P2 LDC R22, c[0x0][0x3ac] ;  /* 0x0000eb00ff16ab82 */ /* 0x000f620000000800 */
[--C-:B-1----:R-:W-:Y:S02]  /*0cd0*/  @!P3 IMAD R20, R20, UR4, R19.reuse ;  /* 0x000000041414bc24 */ /* 0x102fe4000f8e0213 */
[--C-:B0-----:R-:W-:Y:S02]  /*0ce0*/  @!P0 IMAD R12, R12, UR4, R19.reuse ;  /* 0x000000040c0c8c24 */ /* 0x101fe4000f8e0213 */
[----:B-----5:R-:W-:Y:S01]  /*0cf0*/  @!P2 IMAD R22, R22, UR4, R19 ;  /* 0x000000041616ac24 */ /* 0x020fe2000f8e0213 */
[----:B--2---:R-:W-:-:S04]  /*0d00*/  @!P3 FSETP.GT.AND P5, PT, R27, R16, PT ;  /* 0x000000101b00b20b */ /* 0x004fc80003fa4000 */
[----:B------:R-:W-:Y:S02]  /*0d10*/  @!P3 PLOP3.LUT P1, PT, P5, PT, PT, 0x80, 0x8 ;  /* 0x000000000008b81c */ /* 0x000fe40002f2f070 */
[----:B------:R-:W-:-:S11]  /*0d20*/  @!P3 FSEL R16, R27, R16, P5 ;  /* 0x000000101b10b208 */ /* 0x000fd60002800000 */
[----:B------:R-:W-:Y:S02]  /*0d30*/  @P1 VIADD R15, R20, 0x4 ;  /* 0x00000004140f1836 */ /* 0x000fe40000000000 */
[----:B------:R-:W0:Y:S01]  /*0d40*/  @!P6 LDC R20, c[0x0][0x3ac] ;  /* 0x0000eb00ff14eb82 */ /* 0x000e220000000800 */
[CC--:B---3--:R-:W-:Y:S02]  /*0d50*/  @!P0 FSETP.GT.AND P4, PT, R29.reuse, R16.reuse, PT ;  /* 0x000000101d00820b */ /* 0x0c8fe40003f84000 */
[----:B------:R-:W-:Y:S02]  /*0d60*/  PLOP3.LUT P1, PT, PT, PT, PT, 0x8, 0x80 ;  /* 0x000000000080781c */ /* 0x000fe40003f2e170 */
[----:B------:R-:W-:Y:S02]  /*0d70*/  @!P0 FSEL R16, R29, R16, P4 ;  /* 0x000000101d108208 */ /* 0x000fe40002000000 */
[----:B------:R-:W-:Y:S02]  /*0d80*/  @!P0 PLOP3.LUT P1, PT, P4, PT, PT, 0x80, 0x8 ;  /* 0x000000000008881c */ /* 0x000fe4000272f070 */
[----:B----4-:R-:W-:-:S04]  /*0d90*/  @!P2 FSETP.GT.AND P5, PT, R23, R16, PT ;  /* 0x000000101700a20b */ /* 0x010fc80003fa4000 */
[----:B------:R-:W-:Y:S02]  /*0da0*/  @!P2 FSEL R16, R23, R16, P5 ;  /* 0x000000101710a208 */ /* 0x000fe40002800000 */
[----:B------:R-:W-:Y:S02]  /*0db0*/  PLOP3.LUT P4, PT, PT, PT, PT, 0x8, 0x80 ;  /* 0x000000000080781c */ /* 0x000fe40003f8e170 */
[----:B------:R-:W-:Y:S02]  /*0dc0*/  @!P2 PLOP3.LUT P4, PT, P5, PT, PT, 0x80, 0x8 ;  /* 0x000000000008a81c */ /* 0x000fe40002f8f070 */
[----:B------:R-:W-:Y:S01]  /*0dd0*/  @!P6 FSETP.GT.AND P3, PT, R25, R16, PT ;  /* 0x000000101900e20b */ /* 0x000fe20003f64000 */
[----:B0-----:R-:W-:Y:S02]  /*0de0*/  @!P6 IMAD R20, R20, UR4, R19 ;  /* 0x000000041414ec24 */ /* 0x001fe4000f8e0213 */
[----:B------:R-:W-:Y:S02]  /*0df0*/  VIADD R19, R19, 0x8 ;  /* 0x0000000813137836 */ /* 0x000fe40000000000 */
[----:B------:R-:W-:Y:S01]  /*0e00*/  @P1 VIADD R15, R12, 0x5 ;  /* 0x000000050c0f1836 */ /* 0x000fe20000000000 */
[----:B------:R-:W-:-:S02]  /*0e10*/  PLOP3.LUT P1, PT, PT, PT, PT, 0x8, 0x80 ;  /* 0x000000000080781c */ /* 0x000fc40003f2e170 */
[----:B------:R-:W-:Y:S02]  /*0e20*/  ISETP.NE.AND P0, PT, R19, UR5, PT ;  /* 0x0000000513007c0c */ /* 0x000fe4000bf05270 */
[----:B------:R-:W-:Y:S01]  /*0e30*/  @!P6 PLOP3.LUT P1, PT, P3, PT, PT, 0x80, 0x8 ;  /* 0x000000000008e81c */ /* 0x000fe20001f2f070 */
[----:B------:R-:W-:Y:S01]  /*0e40*/  @P4 VIADD R15, R22, 0x6 ;  /* 0x00000006160f4836 */ /* 0x000fe20000000000 */
[----:B------:R-:W-:-:S11]  /*0e50*/  @!P6 FSEL R16, R25, R16, P3 ;  /* 0x000000101910e208 */ /* 0x000fd60001800000 */
[----:B------:R-:W-:Y:S01]  /*0e60*/  @P1 VIADD R15, R20, 0x7 ;  /* 0x00000007140f1836 */ /* 0x000fe20000000000 */
[----:B------:R-:W-:Y:S06]  /*0e70*/  @P0 BRA `(.L_x_4) ;  /* 0xfffffff800a80947 */ /* 0x000fec000383ffff */
[----:B------:R-:W-:-:S07]  /*0e80*/  IMAD.U32 R19, RZ, RZ, UR5 ;  /* 0x00000005ff137e24 */ /* 0x000fce000f8e00ff */
.L_x_3:
[----:B------:R-:W-:-:S09]  /*0e90*/  UISETP.NE.AND UP0, UPT, UR8, URZ, UPT ;  /* 0x000000ff0800728c */ /* 0x000fd2000bf05270 */
[----:B------:R-:W-:Y:S05]  /*0ea0*/  BRA.U !UP0, `(.L_x_2) ;  /* 0x00000005087c7547 */ /* 0x000fea000b800000 */
[----:B------:R-:W-:Y:S02]  /*0eb0*/  UIADD3 UR10, UPT, UPT, UR8, -0x1, URZ ;  /* 0xffffffff080a7890 */ /* 0x000fe4000fffe0ff */
[----:B------:R-:W-:Y:S02]  /*0ec0*/  UISETP.NE.AND UP1, UPT, UR9, URZ, UPT ;  /* 0x000000ff0900728c */ /* 0x000fe4000bf25270 */
[----:B------:R-:W-:-:S09]  /*0ed0*/  UISETP.GE.U32.AND UP0, UPT, UR10, 0x3, UPT ;  /* 0x000000030a00788c */ /* 0x000fd2000bf06070 */
[----:B------:R-:W-:Y:S05]  /*0ee0*/  BRA.U !UP0, `(.L_x_5) ;  /* 0x0000000108b87547 */ /* 0x000fea000b800000 */
[----:B------:R-:W0:Y:S01]  /*0ef0*/  LDCU UR10, c[0x0][0x3b4] ;  /* 0x00007680ff0a77ac */ /* 0x000e220008000800 */
[----:B------:R-:W1:Y:S01]  /*0f00*/  LDCU.64 UR14, c[0x0][0x380] ;  /* 0x00007000ff0e77ac */ /* 0x000e620008000a00 */
[----:B0-----:R-:W-:-:S04]  /*0f10*/  IMAD R23, R2, UR10, R19 ;  /* 0x0000000a02177c24 */ /* 0x001fc8000f8e0213 */
[C---:B------:R-:W-:Y:S01]  /*0f20*/  VIADD R21, R23.reuse, 0x1 ;  /* 0x0000000117157836 */ /* 0x040fe20000000000 */
[C---:B------:R-:W-:Y:S02]  /*0f30*/  IADD3 R13, P0, PT, R23.reuse, R10, RZ ;  /* 0x0000000a170d7210 */ /* 0x040fe40007f1e0ff */
[C---:B------:R-:W-:Y:S02]  /*0f40*/  ISETP.GE.AND P3, PT, R23.reuse, UR7, PT ;  /* 0x0000000717007c0c */ /* 0x040fe4000bf66270 */
[----:B------:R-:W-:Y:S02]  /*0f50*/  LEA.HI.X.SX32 R20, R23, R18, 0x1, P0 ;  /* 0x0000001217147211 */ /* 0x000fe400000f0eff */
[----:B-1----:R-:W-:Y:S02]  /*0f60*/  LEA R12, P0, R13, UR14, 0x2 ;  /* 0x0000000e0d0c7c11 */ /* 0x002fe4000f8010ff */
[----:B------:R-:W-:Y:S02]  /*0f70*/  ISETP.GE.AND P1, PT, R21, UR7, PT ;  /* 0x0000000715007c0c */ /* 0x000fe4000bf26270 */
[----:B------:R-:W-:Y:S01]  /*0f80*/  LEA.HI.X R13, R13, UR15, R20, 0x2, P0 ;  /* 0x0000000f0d0d7c11 */ /* 0x000fe200080f1414 */
[----:B------:R-:W-:-:S04]  /*0f90*/  VIADD R20, R23, 0x2 ;  /* 0x0000000217147836 */ /* 0x000fc80000000000 */
[----:B------:R-:W2:Y:S01]  /*0fa0*/  @!P3 LDG.E R25, desc[UR12][R12.64] ;  /* 0x0000000c0c19b981 */ /* 0x000ea2000c1e1900 */
[----:B------:R-:W-:Y:S01]  /*0fb0*/  ISETP.GE.AND P2, PT, R20, UR7, PT ;  /* 0x0000000714007c0c */ /* 0x000fe2000bf46270 */
[----:B------:R-:W-:-:S04]  /*0fc0*/  VIADD R20, R23, 0x3 ;  /* 0x0000000317147836 */ /* 0x000fc80000000000 */
[----:B------:R-:W3:Y:S01]  /*0fd0*/  @!P1 LDG.E R21, desc[UR12][R12.64+0x4] ;  /* 0x0000040c0c159981 */ /* 0x000ee2000c1e1900 */
[----:B------:R-:W-:Y:S01]  /*0fe0*/  ISETP.GE.AND P0, PT, R20, UR7, PT ;  /* 0x0000000714007c0c */ /* 0x000fe2000bf06270 */
[----:B------:R-:W0:Y:S06]  /*0ff0*/  @!P1 LDC R22, c[0x0][0x3ac] ;  /* 0x0000eb00ff169b82 */ /* 0x000e2c0000000800 */
[----:B------:R-:W4:Y:S02]  /*1000*/  @!P2 LDG.E R27, desc[UR12][R12.64+0x8] ;  /* 0x0000080c0c1ba981 */ /* 0x000f24000c1e1900 */
[----:B------:R-:W1:Y:S04]  /*1010*/  @!P3 LDC R20, c[0x0][0x3ac] ;  /* 0x0000eb00ff14bb82 */ /* 0x000e680000000800 */
[----:B------:R5:W4:Y:S04]  /*1020*/  @!P0 LDG.E R23, desc[UR12][R12.64+0xc] ;  /* 0x00000c0c0c178981 */ /* 0x000b28000c1e1900 */
[----:B------:R-:W1:Y:S08]  /*1030*/  @!P2 LDC R24, c[0x0][0x3ac] ;  /* 0x0000eb00ff18ab82 */ /* 0x000e700000000800 */
[----:B-----5:R-:W5:Y:S01]  /*1040*/  @!P0 LDC R12, c[0x0][0x3ac] ;  /* 0x0000eb00ff0c8b82 */ /* 0x020f620000000800 */
[----:B0-----:R-:W-:-:S02]  /*1050*/  @!P1 IMAD R22, R22, UR4, R19 ;  /* 0x0000000416169c24 */ /* 0x001fc4000f8e0213 */
[--C-:B-1----:R-:W-:Y:S02]  /*1060*/  @!P2 IMAD R24, R24, UR4, R19.reuse ;  /* 0x000000041818ac24 */ /* 0x102fe4000f8e0213 */
[----:B-----5:R-:W-:Y:S01]  /*1070*/  @!P0 IMAD R12, R12, UR4, R19 ;  /* 0x000000040c0c8c24 */ /* 0x020fe2000f8e0213 */
[CC--:B--2---:R-:W-:Y:S02]  /*1080*/  @!P3 FSETP.GT.AND P4, PT, R25.reuse, R16.reuse, PT ;  /* 0x000000101900b20b */ /* 0x0c4fe40003f84000 */
[CC--:B------:R-:W-:Y:S02]  /*1090*/  FSETP.GT.AND P6, PT, R25.reuse, R16.reuse, !P3 ;  /* 0x000000101900720b */ /* 0x0c0fe40005fc4000 */
[----:B------:R-:W-:Y:S02]  /*10a0*/  @!P3 FSEL R25, R25, R16, P4 ;  /* 0x000000101919b208 */ /* 0x000fe40002000000 */
[----:B------:R-:W-:-:S03]  /*10b0*/  PLOP3.LUT P4, PT, PT, PT, PT, 0x8, 0x80 ;  /* 0x000000000080781c */ /* 0x000fc60003f8e170 */
[----:B------:R-:W-:-:S05]  /*10c0*/  @!P3 IMAD.MOV.U32 R16, RZ, RZ, R25 ;  /* 0x000000ffff10b224 */ /* 0x000fca00078e0019 */
[-C--:B---3--:R-:W-:Y:S01]  /*10d0*/  @!P1 FSETP.GT.AND P5, PT, R21, R16.reuse, PT ;  /* 0x000000101500920b */ /* 0x088fe20003fa4000 */
[----:B------:R-:W-:Y:S02]  /*10e0*/  @P6 IMAD R15, R20, UR4, R19 ;  /* 0x00000004140f6c24 */ /* 0x000fe4000f8e0213 */
[----:B------:R-:W-:Y:S01]  /*10f0*/  VIADD R19, R19, 0x4 ;  /* 0x0000000413137836 */ /* 0x000fe20000000000 */
[----:B------:R-:W-:Y:S02]  /*1100*/  @!P1 FSEL R16, R21, R16, P5 ;  /* 0x0000001015109208 */ /* 0x000fe40002800000 */
[----:B------:R-:W-:Y:S02]  /*1110*/  @!P1 PLOP3.LUT P4, PT, P5, PT, PT, 0x80, 0x8 ;  /* 0x000000000008981c */ /* 0x000fe40002f8f070 */
[----:B----4-:R-:W-:Y:S02]  /*1120*/  @!P2 FSETP.GT.AND P6, PT, R27, R16, PT ;  /* 0x000000101b00a20b */ /* 0x010fe40003fc4000 */
[----:B------:R-:W-:-:S02]  /*1130*/  PLOP3.LUT P5, PT, PT, PT, PT, 0x8, 0x80 ;  /* 0x000000000080781c */ /* 0x000fc40003fae170 */
[----:B------:R-:W-:Y:S02]  /*1140*/  @!P2 FSEL R16, R27, R16, P6 ;  /* 0x000000101b10a208 */ /* 0x000fe40003000000 */
[----:B------:R-:W-:Y:S02]  /*1150*/  @!P2 PLOP3.LUT P5, PT, P6, PT, PT, 0x80, 0x8 ;  /* 0x000000000008a81c */ /* 0x000fe400037af070 */
[----:B------:R-:W-:-:S03]  /*1160*/  @!P0 FSETP.GT.AND P3, PT, R23, R16, PT ;  /* 0x000000101700820b */ /* 0x000fc60003f64000 */
[----:B------:R-:W-:Y:S01]  /*1170*/  @P4 VIADD R15, R22, 0x1 ;  /* 0x00000001160f4836 */ /* 0x000fe20000000000 */
[----:B------:R-:W-:Y:S02]  /*1180*/  PLOP3.LUT P4, PT, PT, PT, PT, 0x8, 0x80 ;  /* 0x000000000080781c */ /* 0x000fe40003f8e170 */
[----:B------:R-:W-:Y:S02]  /*1190*/  @!P0 PLOP3.LUT P4, PT, P3, PT, PT, 0x80, 0x8 ;  /* 0x000000000008881c */ /* 0x000fe40001f8f070 */
[----:B------:R-:W-:-:S03]  /*11a0*/  @!P0 FSEL R16, R23, R16, P3 ;  /* 0x0000001017108208 */ /* 0x000fc60001800000 */
[----:B------:R-:W-:-:S08]  /*11b0*/  @P5 VIADD R15, R24, 0x2 ;  /* 0x00000002180f5836 */ /* 0x000fd00000000000 */
[----:B------:R-:W-:-:S07]  /*11c0*/  @P4 VIADD R15, R12, 0x3 ;  /* 0x000000030c0f4836 */ /* 0x000fce0000000000 */
.L_x_5:
[----:B------:R-:W-:Y:S05]  /*11d0*/  BRA.U !UP1, `(.L_x_2) ;  /* 0x0000000109b07547 */ /* 0x000fea000b800000 */
[----:B------:R-:W0:Y:S01]  /*11e0*/  LDC R20, c[0x0][0x3ac] ;  /* 0x0000eb00ff147b82 */ /* 0x000e220000000800 */
[----:B------:R-:W-:Y:S01]  /*11f0*/  UISETP.NE.AND UP0, UPT, UR9, 0x1, UPT ;  /* 0x000000010900788c */ /* 0x000fe2000bf05270 */
[----:B0-----:R-:W-:-:S08]  /*1200*/  LOP3.LUT P0, RZ, R20, 0x1, RZ, 0xc0, !PT ;  /* 0x0000000114ff7812 */ /* 0x001fd0000780c0ff */
[----:B------:R-:W-:Y:S05]  /*1210*/  BRA.U !UP0, `(.L_x_6) ;  /* 0x0000000108687547 */ /* 0x000fea000b800000 */
[----:B------:R-:W0:Y:S01]  /*1220*/  LDCU UR10, c[0x0][0x3b4] ;  /* 0x00007680ff0a77ac */ /* 0x000e220008000800 */
[----:B------:R-:W1:Y:S01]  /*1230*/  LDCU.64 UR14, c[0x0][0x380] ;  /* 0x00007000ff0e77ac */ /* 0x000e620008000a00 */
[----:B0-----:R-:W-:-:S05]  /*1240*/  IMAD R21, R2, UR10, R19 ;  /* 0x0000000a02157c24 */ /* 0x001fca000f8e0213 */
[C---:B------:R-:W-:Y:S02]  /*1250*/  IADD3 R13, P2, PT, R21.reuse, R10, RZ ;  /* 0x0000000a150d7210 */ /* 0x040fe40007f5e0ff */
[C---:B------:R-:W-:Y:S02]  /*1260*/  ISETP.GE.AND P1, PT, R21.reuse, UR7, PT ;  /* 0x0000000715007c0c */ /* 0x040fe4000bf26270 */
[C---:B------:R-:W-:Y:S01]  /*1270*/  LEA.HI.X.SX32 R22, R21.reuse, R18, 0x1, P2 ;  /* 0x0000001215167211 */ /* 0x040fe200010f0eff */
[----:B------:R-:W-:Y:S01]  /*1280*/  VIADD R21, R21, 0x1 ;  /* 0x0000000115157836 */ /* 0x000fe20000000000 */
[----:B-1----:R-:W-:-:S04]  /*1290*/  LEA R12, P2, R13, UR14, 0x2 ;  /* 0x0000000e0d0c7c11 */ /* 0x002fc8000f8410ff */
[----:B------:R-:W-:Y:S02]  /*12a0*/  LEA.HI.X R13, R13, UR15, R22, 0x2, P2 ;  /* 0x0000000f0d0d7c11 */ /* 0x000fe400090f1416 */
[----:B------:R-:W-:-:S03]  /*12b0*/  ISETP.GE.AND P3, PT, R21, UR7, PT ;  /* 0x0000000715007c0c */ /* 0x000fc6000bf66270 */
[----:B------:R-:W2:Y:S01]  /*12c0*/  @!P1 LDG.E R21, desc[UR12][R12.64] ;  /* 0x0000000c0c159981 */ /* 0x000ea2000c1e1900 */
[----:B------:R-:W0:Y:S09]  /*12d0*/  @!P1 LDC R24, c[0x0][0x3ac] ;  /* 0x0000eb00ff189b82 */ /* 0x000e320000000800 */
[----:B------:R-:W3:Y:S01]  /*12e0*/  @!P3 LDG.E R23, desc[UR12][R12.64+0x4] ;  /* 0x0000040c0c17b981 */ /* 0x000ee2000c1e1900 */
[----:B------:R-:W1:Y:S01]  /*12f0*/  @!P3 LDC R26, c[0x0][0x3ac] ;  /* 0x0000eb00ff1abb82 */ /* 0x000e620000000800 */
[----:B------:R-:W-:Y:S01]  /*1300*/  PLOP3.LUT P5, PT, PT, PT, PT, 0x8, 0x80 ;  /* 0x000000000080781c */ /* 0x000fe20003fae170 */
[----:B-1----:R-:W-:Y:S01]  /*1310*/  @!P3 IMAD R26, R26, UR4, R19 ;  /* 0x000000041a1abc24 */ /* 0x002fe2000f8e0213 */
[----:B--2---:R-:W-:-:S02]  /*1320*/  @!P1 FSETP.GT.AND P2, PT, R21, R16, PT ;  /* 0x000000101500920b */ /* 0x004fc40003f44000 */
[CC--:B------:R-:W-:Y:S02]  /*1330*/  FSETP.GT.AND P4, PT, R21.reuse, R16.reuse, !P1 ;  /* 0x000000101500720b */ /* 0x0c0fe40004f84000 */
[----:B------:R-:W-:-:S05]  /*1340*/  @!P1 FSEL R22, R21, R16, P2 ;  /* 0x0000001015169208 */ /* 0x000fca0001000000 */
[----:B------:R-:W-:-:S05]  /*1350*/  @!P1 IMAD.MOV.U32 R16, RZ, RZ, R22 ;  /* 0x000000ffff109224 */ /* 0x000fca00078e0016 */
[-C--:B---3--:R-:W-:Y:S01]  /*1360*/  @!P3 FSETP.GT.AND P2, PT, R23, R16.reuse, PT ;  /* 0x000000101700b20b */ /* 0x088fe20003f44000 */
[----:B0-----:R-:W-:Y:S02]  /*1370*/  @P4 IMAD R15, R24, UR4, R19 ;  /* 0x00000004180f4c24 */ /* 0x001fe4000f8e0213 */
[----:B------:R-:W-:Y:S01]  /*1380*/  VIADD R19, R19, 0x2 ;  /* 0x0000000213137836 */ /* 0x000fe20000000000 */
[----:B------:R-:W-:Y:S02]  /*1390*/  @!P3 PLOP3.LUT P5, PT, P2, PT, PT, 0x80, 0x8 ;  /* 0x000000000008b81c */ /* 0x000fe400017af070 */
[----:B------:R-:W-:-:S11]  /*13a0*/  @!P3 FSEL R16, R23, R16, P2 ;  /* 0x000000101710b208 */ /* 0x000fd60001000000 */
[----:B------:R-:W-:-:S07]  /*13b0*/  @P5 VIADD R15, R26, 0x1 ;  /* 0x000000011a0f5836 */ /* 0x000fce0000000000 */
.L_x_6:
[----:B------:R-:W-:Y:S05]  /*13c0*/  @!P0 BRA `(.L_x_2) ;  /* 0x0000000000348947 */ /* 0x000fea0003800000 */
[----:B------:R-:W0:Y:S02]  /*13d0*/  LDCU UR10, c[0x0][0x3b4] ;  /* 0x00007680ff0a77ac */ /* 0x000e240008000800 */
[----:B0-----:R-:W-:-:S05]  /*13e0*/  IMAD R13, R2, UR10, R19 ;  /* 0x0000000a020d7c24 */ /* 0x001fca000f8e0213 */
[----:B------:R-:W-:-:S13]  /*13f0*/  ISETP.GE.AND P0, PT, R13, UR7, PT ;  /* 0x000000070d007c0c */ /* 0x000fda000bf06270 */
[----:B------:R-:W-:Y:S05]  /*1400*/  @P0 BRA `(.L_x_2) ;  /* 0x0000000000240947 */ /* 0x000fea0003800000 */
[----:B------:R-:W0:Y:S01]  /*1410*/  LDCU.64 UR10, c[0x0][0x380] ;  /* 0x00007000ff0a77ac */ /* 0x000e220008000a00 */
[----:B------:R-:W-:-:S04]  /*1420*/  IADD3 R11, P0, PT, R13, R10, RZ ;  /* 0x0000000a0d0b7210 */ /* 0x000fc80007f1e0ff */
[----:B------:R-:W-:Y:S02]  /*1430*/  LEA.HI.X.SX32 R18, R13, R18, 0x1, P0 ;  /* 0x000000120d127211 */ /* 0x000fe400000f0eff */
[----:B0-----:R-:W-:-:S04]  /*1440*/  LEA R10, P0, R11, UR10, 0x2 ;  /* 0x0000000a0b0a7c11 */ /* 0x001fc8000f8010ff */
[----:B------:R-:W-:-:S06]  /*1450*/  LEA.HI.X R11, R11, UR11, R18, 0x2, P0 ;  /* 0x0000000b0b0b7c11 */ /* 0x000fcc00080f1412 */
[----:B------:R-:W2:Y:S02]  /*1460*/  LDG.E R11, desc[UR12][R10.64] ;  /* 0x0000000c0a0b7981 */ /* 0x000ea4000c1e1900 */
[----:B--2---:R-:W-:-:S04]  /*1470*/  FSETP.GT.AND P0, PT, R11, R16, PT ;  /* 0x000000100b00720b */ /* 0x004fc80003f04000 */
[----:B------:R-:W-:-:S09]  /*1480*/  FSEL R16, R11, R16, P0 ;  /* 0x000000100b107208 */ /* 0x000fd20000000000 */
[----:B------:R-:W-:-:S07]  /*1490*/  @P0 IMAD R15, R20, UR4, R19 ;  /* 0x00000004140f0c24 */ /* 0x000fce000f8e0213 */
.L_x_2:
[----:B------:R-:W-:Y:S05]  /*14a0*/  BSYNC.RECONVERGENT B0 ;  /* 0x0000000000007941 */ /* 0x000fea0003800200 */
.L_x_1:
[----:B------:R-:W0:Y:S01]  /*14b0*/  LDCU UR7, c[0x0][0x3a8] ;  /* 0x00007500ff0777ac */ /* 0x000e220008000800 */
[----:B------:R-:W-:-:S04]  /*14c0*/  UIADD3 UR4, UPT, UPT, UR4, 0x1, URZ ;  /* 0x0000000104047890 */ /* 0x000fc8000fffe0ff */
[----:B0-----:R-:W-:-:S09]  /*14d0*/  UISETP.NE.AND UP0, UPT, UR4, UR7, UPT ;  /* 0x000000070400728c */ /* 0x001fd2000bf05270 */
[----:B------:R-:W-:Y:S05]  /*14e0*/  BRA.U UP0, `(.L_x_7) ;  /* 0xfffffff100b07547 */ /* 0x000fea000b83ffff */
.L_x_0:
[----:B------:R-:W0:Y:S01]  /*14f0*/  LDCU UR7, c[0x0][0x39c] ;  /* 0x00007380ff0777ac */ /* 0x000e220008000800 */
[----:B------:R-:W-:Y:S02]  /*1500*/  SHF.R.S32.HI R7, RZ, 0x1f, R6 ;  /* 0x0000001fff077819 */ /* 0x000fe40000011406 */
[----:B------:R-:W-:Y:S01]  /*1510*/  SHF.R.S32.HI R5, RZ, 0x1f, R4 ;  /* 0x0000001fff057819 */ /* 0x000fe20000011404 */
[----:B------:R-:W1:Y:S01]  /*1520*/  LDCU.64 UR16, c[0x0][0x3b8] ;  /* 0x00007700ff1077ac */ /* 0x000e620008000a00 */
[----:B------:R-:W2:Y:S01]  /*1530*/  LDCU.64 UR10, c[0x0][0x388] ;  /* 0x00007100ff0a77ac */ /* 0x000ea20008000a00 */
[----:B------:R-:W3:Y:S01]  /*1540*/  LDCU.64 UR14, c[0x0][0x390] ;  /* 0x00007200ff0e77ac */ /* 0x000ee20008000a00 */
[----:B0-----:R-:W-:-:S04]  /*1550*/  IMAD.WIDE R6, R3, UR7, R6 ;  /* 0x0000000703067c25 */ /* 0x001fc8000f8e0206 */
[----:B-1----:R-:W-:Y:S02]  /*1560*/  IMAD R3, R7, UR16, RZ ;  /* 0x0000001007037c24 */ /* 0x002fe4000f8e02ff */
[----:B------:R-:W-:-:S04]  /*1570*/  IMAD.WIDE.U32 R4, R6, UR16, R4 ;  /* 0x0000001006047c25 */ /* 0x000fc8000f8e0004 */
[----:B------:R-:W-:-:S04]  /*1580*/  IMAD R3, R6, R0, R3 ;  /* 0x0000000006037224 */ /* 0x000fc800078e0203 */
[----:B------:R-:W-:Y:S01]  /*1590*/  IMAD.IADD R0, R5, 0x1, R3 ;  /* 0x0000000105007824 */ /* 0x000fe200078e0203 */
[----:B------:R-:W-:-:S03]  /*15a0*/  SHF.R.S32.HI R3, RZ, 0x1f, R2 ;  /* 0x0000001fff037819 */ /* 0x000fc60000011402 */
[----:B------:R-:W-:Y:S02]  /*15b0*/  IMAD R5, R0, UR17, RZ ;  /* 0x0000001100057c24 */ /* 0x000fe4000f8e02ff */
[----:B------:R-:W-:-:S04]  /*15c0*/  IMAD.WIDE.U32 R2, R4, UR17, R2 ;  /* 0x0000001104027c25 */ /* 0x000fc8000f8e0002 */
[----:B------:R-:W-:Y:S02]  /*15d0*/  IMAD R5, R14, R4, R5 ;  /* 0x000000040e057224 */ /* 0x000fe400078e0205 */
[----:B------:R-:W-:Y:S02]  /*15e0*/  IMAD.SHL.U32 R0, R2, 0x4, RZ ;  /* 0x0000000402007824 */ /* 0x000fe400078e00ff */
[----:B------:R-:W-:-:S03]  /*15f0*/  IMAD.IADD R3, R3, 0x1, R5 ;  /* 0x0000000103037824 */ /* 0x000fc600078e0205 */
[----:B--2---:R-:W-:Y:S02]  /*1600*/  IADD3 R4, P0, PT, R0, UR10, RZ ;  /* 0x0000000a00047c10 */ /* 0x004fe4000ff1e0ff */
[----:B------:R-:W-:Y:S02]  /*1610*/  SHF.L.U64.HI R3, R2, 0x2, R3 ;  /* 0x0000000202037819 */ /* 0x000fe40000010203 */
[----:B---3--:R-:W-:Y:S02]  /*1620*/  IADD3 R2, P1, PT, R0, UR14, RZ ;  /* 0x0000000e00027c10 */ /* 0x008fe4000ff3e0ff */
[C---:B------:R-:W-:Y:S02]  /*1630*/  IADD3.X R5, PT, PT, R3.reuse, UR11, RZ, P0, !PT ;  /* 0x0000000b03057c10 */ /* 0x040fe400087fe4ff */
[----:B------:R-:W-:-:S03]  /*1640*/  IADD3.X R3, PT, PT, R3, UR15, RZ, P1, !PT ;  /* 0x0000000f03037c10 */ /* 0x000fc60008ffe4ff */
[----:B------:R-:W-:Y:S04]  /*1650*/  STG.E desc[UR12][R4.64], R16 ;  /* 0x0000001004007986 */ /* 0x000fe8000c10190c */
[----:B------:R-:W-:Y:S01]  /*1660*/  STG.E desc[UR12][R2.64], R15 ;  /* 0x0000000f02007986 */ /* 0x000fe2000c10190c */
[----:B------:R-:W-:Y:S05]  /*1670*/  EXIT ;  /* 0x000000000000794d */ /* 0x000fea0003800000 */
.L_x_8:
[----:B------:R-:W-:-:S00]  /*1680*/  BRA `(.L_x_8) ;  /* 0xfffffffc00fc7947 */ /* 0x000fc0000383ffff */
[----:B------:R-:W-:-:S00]  /*1690*/  NOP ;  /* 0x0000000000007918 */ /* 0x000fc00000000000 */
        /* <DEDUP_REMOVED lines=14> */
.L_x_9:


//--------------------- .nv.shared.reserved.0     --------------------------
	.section	.nv.shared.reserved.0,"aw",@nobits
	.weak		__nv_reservedSMEM_offset_0_alias
	.size		__nv_reservedSMEM_offset_0_alias, 0, 64
	.other		__nv_reservedSMEM_offset_0_alias,@"STO_CUDA_RESERVED_SHARED STV_DEFAULT"
__nv_reservedSMEM_offset_0_alias:
	.zero		0
	.zero		64


//--------------------- .nv.constant0.maxpool2d_forward_kernel --------------------------
	.section	.nv.constant0.maxpool2d_forward_kernel,"a",@progbits
	.sectionflags	@""
	.align	4
.nv.constant0.maxpool2d_forward_kernel:
	.zero		960


//--------------------- SYMBOLS --------------------------

	.type		.nv.reservedSmem.offset0,@object
	.size		.nv.reservedSmem.offset0,0x4
